//
// Generated by NVIDIA NVVM Compiler
//
// Compiler Build ID: CL-36424714
// Cuda compilation tools, release 13.0, V13.0.88
// Based on NVVM 20.0.0
//

.version 9.0
.target sm_100
.address_size 64

	// .globl	_Z14make_iterationPKiS0_iiPiS1_
// _ZZ14make_iterationPKiS0_iiPiS1_E28shared_iter_block_infections has been demoted

.visible .entry _Z14make_iterationPKiS0_iiPiS1_(
	.param .u64 .ptr .align 1 _Z14make_iterationPKiS0_iiPiS1__param_0,
	.param .u64 .ptr .align 1 _Z14make_iterationPKiS0_iiPiS1__param_1,
	.param .u32 _Z14make_iterationPKiS0_iiPiS1__param_2,
	.param .u32 _Z14make_iterationPKiS0_iiPiS1__param_3,
	.param .u64 .ptr .align 1 _Z14make_iterationPKiS0_iiPiS1__param_4,
	.param .u64 .ptr .align 1 _Z14make_iterationPKiS0_iiPiS1__param_5
)
{
	.reg .pred 	%p<50>;
	.reg .b32 	%r<338>;
	.reg .b64 	%rd<28>;
	// demoted variable
	.shared .align 4 .b8 _ZZ14make_iterationPKiS0_iiPiS1_E28shared_iter_block_infections[1024];
	ld.param.u64 	%rd7, [_Z14make_iterationPKiS0_iiPiS1__param_1];
	ld.param.u32 	%r60, [_Z14make_iterationPKiS0_iiPiS1__param_2];
	ld.param.u32 	%r61, [_Z14make_iterationPKiS0_iiPiS1__param_3];
	ld.param.u64 	%rd5, [_Z14make_iterationPKiS0_iiPiS1__param_4];
	ld.param.u64 	%rd6, [_Z14make_iterationPKiS0_iiPiS1__param_5];
	cvta.to.global.u64 	%rd1, %rd7;
	mov.u32 	%r1, %tid.y;
	shl.b32 	%r62, %r1, 6;
	mov.u32 	%r63, _ZZ14make_iterationPKiS0_iiPiS1_E28shared_iter_block_infections;
	add.s32 	%r64, %r63, %r62;
	mov.u32 	%r2, %tid.x;
	shl.b32 	%r65, %r2, 2;
	add.s32 	%r3, %r64, %r65;
	mov.b32 	%r66, 0;
	st.shared.u32 	[%r3], %r66;
	mov.u32 	%r4, %ctaid.y;
	mov.u32 	%r67, %ntid.y;
	mad.lo.s32 	%r5, %r4, %r67, %r1;
	mov.u32 	%r6, %ctaid.x;
	mov.u32 	%r68, %ntid.x;
	mad.lo.s32 	%r7, %r6, %r68, %r2;
	mad.lo.s32 	%r8, %r60, %r5, %r7;
	mul.wide.s32 	%rd8, %r8, 4;
	add.s64 	%rd9, %rd1, %rd8;
	ld.global.u32 	%r9, [%rd9];
	setp.lt.s32 	%p1, %r9, 1;
	@%p1 bra 	$L__BB0_2;
	add.s32 	%r180, %r9, -1;
	setp.eq.s32 	%p47, %r180, 0;
	selp.b32 	%r335, -30, %r180, %p47;
	bra.uni 	$L__BB0_24;
$L__BB0_2:
	setp.gt.s32 	%p2, %r9, -1;
	@%p2 bra 	$L__BB0_4;
	add.s32 	%r335, %r9, 1;
	bra.uni 	$L__BB0_24;
$L__BB0_4:
	max.u32 	%r70, %r5, 1;
	add.s32 	%r318, %r70, -1;
	add.s32 	%r71, %r5, 1;
	add.s32 	%r13, %r60, -1;
	min.s32 	%r14, %r71, %r13;
	setp.gt.s32 	%p3, %r318, %r14;
	mov.b32 	%r333, 0;
	@%p3 bra 	$L__BB0_22;
	max.s32 	%r15, %r7, 1;
	add.s32 	%r16, %r15, -1;
	add.s32 	%r73, %r7, 1;
	min.s32 	%r17, %r73, %r13;
	sub.s32 	%r74, %r17, %r15;
	add.s32 	%r75, %r74, 2;
	and.b32  	%r18, %r75, 15;
	and.b32  	%r19, %r75, 7;
	and.b32  	%r20, %r75, 3;
	mov.b32 	%r333, 0;
$L__BB0_6:
	mov.u32 	%r21, %r318;
	setp.gt.s32 	%p4, %r16, %r17;
	@%p4 bra 	$L__BB0_21;
	add.s32 	%r78, %r74, 1;
	setp.lt.u32 	%p5, %r78, 15;
	mul.lo.s32 	%r23, %r21, %r60;
	mov.u32 	%r328, %r16;
	@%p5 bra 	$L__BB0_11;
	add.s32 	%r80, %r74, 2;
	and.b32  	%r81, %r80, -16;
	neg.s32 	%r321, %r81;
	add.s32 	%r320, %r16, %r23;
	mov.u32 	%r322, %r15;
$L__BB0_9:
	.pragma "nounroll";
	mul.wide.s32 	%rd10, %r320, 4;
	add.s64 	%rd11, %rd1, %rd10;
	ld.global.u32 	%r82, [%rd11];
	setp.gt.s32 	%p6, %r82, 0;
	selp.u32 	%r83, 1, 0, %p6;
	add.s32 	%r84, %r333, %r83;
	ld.global.u32 	%r85, [%rd11+4];
	setp.gt.s32 	%p7, %r85, 0;
	selp.u32 	%r86, 1, 0, %p7;
	add.s32 	%r87, %r84, %r86;
	ld.global.u32 	%r88, [%rd11+8];
	setp.gt.s32 	%p8, %r88, 0;
	selp.u32 	%r89, 1, 0, %p8;
	add.s32 	%r90, %r87, %r89;
	ld.global.u32 	%r91, [%rd11+12];
	setp.gt.s32 	%p9, %r91, 0;
	selp.u32 	%r92, 1, 0, %p9;
	add.s32 	%r93, %r90, %r92;
	ld.global.u32 	%r94, [%rd11+16];
	setp.gt.s32 	%p10, %r94, 0;
	selp.u32 	%r95, 1, 0, %p10;
	add.s32 	%r96, %r93, %r95;
	ld.global.u32 	%r97, [%rd11+20];
	setp.gt.s32 	%p11, %r97, 0;
	selp.u32 	%r98, 1, 0, %p11;
	add.s32 	%r99, %r96, %r98;
	ld.global.u32 	%r100, [%rd11+24];
	setp.gt.s32 	%p12, %r100, 0;
	selp.u32 	%r101, 1, 0, %p12;
	add.s32 	%r102, %r99, %r101;
	ld.global.u32 	%r103, [%rd11+28];
	setp.gt.s32 	%p13, %r103, 0;
	selp.u32 	%r104, 1, 0, %p13;
	add.s32 	%r105, %r102, %r104;
	ld.global.u32 	%r106, [%rd11+32];
	setp.gt.s32 	%p14, %r106, 0;
	selp.u32 	%r107, 1, 0, %p14;
	add.s32 	%r108, %r105, %r107;
	ld.global.u32 	%r109, [%rd11+36];
	setp.gt.s32 	%p15, %r109, 0;
	selp.u32 	%r110, 1, 0, %p15;
	add.s32 	%r111, %r108, %r110;
	ld.global.u32 	%r112, [%rd11+40];
	setp.gt.s32 	%p16, %r112, 0;
	selp.u32 	%r113, 1, 0, %p16;
	add.s32 	%r114, %r111, %r113;
	ld.global.u32 	%r115, [%rd11+44];
	setp.gt.s32 	%p17, %r115, 0;
	selp.u32 	%r116, 1, 0, %p17;
	add.s32 	%r117, %r114, %r116;
	ld.global.u32 	%r118, [%rd11+48];
	setp.gt.s32 	%p18, %r118, 0;
	selp.u32 	%r119, 1, 0, %p18;
	add.s32 	%r120, %r117, %r119;
	ld.global.u32 	%r121, [%rd11+52];
	setp.gt.s32 	%p19, %r121, 0;
	selp.u32 	%r122, 1, 0, %p19;
	add.s32 	%r123, %r120, %r122;
	ld.global.u32 	%r124, [%rd11+56];
	setp.gt.s32 	%p20, %r124, 0;
	selp.u32 	%r125, 1, 0, %p20;
	add.s32 	%r126, %r123, %r125;
	ld.global.u32 	%r127, [%rd11+60];
	setp.gt.s32 	%p21, %r127, 0;
	selp.u32 	%r128, 1, 0, %p21;
	add.s32 	%r333, %r126, %r128;
	add.s32 	%r322, %r322, 16;
	add.s32 	%r321, %r321, 16;
	add.s32 	%r320, %r320, 16;
	setp.ne.s32 	%p22, %r321, 0;
	@%p22 bra 	$L__BB0_9;
	add.s32 	%r328, %r322, -1;
$L__BB0_11:
	setp.eq.s32 	%p23, %r18, 0;
	@%p23 bra 	$L__BB0_21;
	add.s32 	%r130, %r18, -1;
	setp.lt.u32 	%p24, %r130, 7;
	@%p24 bra 	$L__BB0_14;
	add.s32 	%r131, %r328, %r23;
	mul.wide.s32 	%rd12, %r131, 4;
	add.s64 	%rd13, %rd1, %rd12;
	ld.global.u32 	%r132, [%rd13];
	setp.gt.s32 	%p25, %r132, 0;
	selp.u32 	%r133, 1, 0, %p25;
	add.s32 	%r134, %r333, %r133;
	ld.global.u32 	%r135, [%rd13+4];
	setp.gt.s32 	%p26, %r135, 0;
	selp.u32 	%r136, 1, 0, %p26;
	add.s32 	%r137, %r134, %r136;
	ld.global.u32 	%r138, [%rd13+8];
	setp.gt.s32 	%p27, %r138, 0;
	selp.u32 	%r139, 1, 0, %p27;
	add.s32 	%r140, %r137, %r139;
	ld.global.u32 	%r141, [%rd13+12];
	setp.gt.s32 	%p28, %r141, 0;
	selp.u32 	%r142, 1, 0, %p28;
	add.s32 	%r143, %r140, %r142;
	ld.global.u32 	%r144, [%rd13+16];
	setp.gt.s32 	%p29, %r144, 0;
	selp.u32 	%r145, 1, 0, %p29;
	add.s32 	%r146, %r143, %r145;
	ld.global.u32 	%r147, [%rd13+20];
	setp.gt.s32 	%p30, %r147, 0;
	selp.u32 	%r148, 1, 0, %p30;
	add.s32 	%r149, %r146, %r148;
	ld.global.u32 	%r150, [%rd13+24];
	setp.gt.s32 	%p31, %r150, 0;
	selp.u32 	%r151, 1, 0, %p31;
	add.s32 	%r152, %r149, %r151;
	ld.global.u32 	%r153, [%rd13+28];
	setp.gt.s32 	%p32, %r153, 0;
	selp.u32 	%r154, 1, 0, %p32;
	add.s32 	%r333, %r152, %r154;
	add.s32 	%r328, %r328, 8;
$L__BB0_14:
	setp.eq.s32 	%p33, %r19, 0;
	@%p33 bra 	$L__BB0_21;
	add.s32 	%r156, %r19, -1;
	setp.lt.u32 	%p34, %r156, 3;
	@%p34 bra 	$L__BB0_17;
	add.s32 	%r157, %r328, %r23;
	mul.wide.s32 	%rd14, %r157, 4;
	add.s64 	%rd15, %rd1, %rd14;
	ld.global.u32 	%r158, [%rd15];
	setp.gt.s32 	%p35, %r158, 0;
	selp.u32 	%r159, 1, 0, %p35;
	add.s32 	%r160, %r333, %r159;
	ld.global.u32 	%r161, [%rd15+4];
	setp.gt.s32 	%p36, %r161, 0;
	selp.u32 	%r162, 1, 0, %p36;
	add.s32 	%r163, %r160, %r162;
	ld.global.u32 	%r164, [%rd15+8];
	setp.gt.s32 	%p37, %r164, 0;
	selp.u32 	%r165, 1, 0, %p37;
	add.s32 	%r166, %r163, %r165;
	ld.global.u32 	%r167, [%rd15+12];
	setp.gt.s32 	%p38, %r167, 0;
	selp.u32 	%r168, 1, 0, %p38;
	add.s32 	%r333, %r166, %r168;
	add.s32 	%r328, %r328, 4;
$L__BB0_17:
	setp.eq.s32 	%p39, %r20, 0;
	@%p39 bra 	$L__BB0_21;
	setp.eq.s32 	%p40, %r20, 1;
	add.s32 	%r169, %r328, %r23;
	mul.wide.s32 	%rd16, %r169, 4;
	add.s64 	%rd2, %rd1, %rd16;
	ld.global.u32 	%r170, [%rd2];
	setp.gt.s32 	%p41, %r170, 0;
	selp.u32 	%r171, 1, 0, %p41;
	add.s32 	%r333, %r333, %r171;
	@%p40 bra 	$L__BB0_21;
	setp.eq.s32 	%p42, %r20, 2;
	ld.global.u32 	%r172, [%rd2+4];
	setp.gt.s32 	%p43, %r172, 0;
	selp.u32 	%r173, 1, 0, %p43;
	add.s32 	%r333, %r333, %r173;
	@%p42 bra 	$L__BB0_21;
	ld.global.u32 	%r174, [%rd2+8];
	setp.gt.s32 	%p44, %r174, 0;
	selp.u32 	%r175, 1, 0, %p44;
	add.s32 	%r333, %r333, %r175;
$L__BB0_21:
	add.s32 	%r318, %r21, 1;
	setp.lt.s32 	%p45, %r21, %r14;
	@%p45 bra 	$L__BB0_6;
$L__BB0_22:
	ld.param.u64 	%rd27, [_Z14make_iterationPKiS0_iiPiS1__param_0];
	cvta.to.global.u64 	%rd17, %rd27;
	mul.wide.s32 	%rd18, %r8, 4;
	add.s64 	%rd19, %rd17, %rd18;
	ld.global.u32 	%r177, [%rd19];
	setp.le.s32 	%p46, %r333, %r177;
	mov.b32 	%r335, 0;
	@%p46 bra 	$L__BB0_24;
	mov.b32 	%r179, 1;
	st.shared.u32 	[%r3], %r179;
	mov.b32 	%r335, 10;
$L__BB0_24:
	cvta.to.global.u64 	%rd20, %rd5;
	mul.wide.s32 	%rd21, %r8, 4;
	add.s64 	%rd22, %rd20, %rd21;
	st.global.u32 	[%rd22], %r335;
	bar.sync 	0;
	or.b32  	%r181, %r2, %r1;
	setp.ne.s32 	%p48, %r181, 0;
	@%p48 bra 	$L__BB0_28;
	cvta.to.global.u64 	%rd23, %rd6;
	mov.u32 	%r183, %nctaid.x;
	mad.lo.s32 	%r184, %r4, %r183, %r6;
	mul.wide.u32 	%rd24, %r184, 4;
	add.s64 	%rd25, %rd23, %rd24;
	mov.b32 	%r185, 0;
	st.global.u32 	[%rd25], %r185;
	mov.u32 	%r186, %nctaid.y;
	mul.lo.s32 	%r187, %r186, %r183;
	mad.lo.s32 	%r188, %r187, %r61, %r184;
	mul.wide.u32 	%rd26, %r188, 4;
	add.s64 	%rd3, %rd23, %rd26;
	ld.global.u32 	%r337, [%rd3];
	mov.b32 	%r336, 128;
$L__BB0_26:
	mov.u32 	%r189, _ZZ14make_iterationPKiS0_iiPiS1_E28shared_iter_block_infections;
	add.s32 	%r190, %r189, %r336;
	ld.shared.u32 	%r191, [%r190+-128];
	add.s32 	%r192, %r337, %r191;
	ld.shared.u32 	%r193, [%r190+-124];
	add.s32 	%r194, %r192, %r193;
	ld.shared.u32 	%r195, [%r190+-120];
	add.s32 	%r196, %r194, %r195;
	ld.shared.u32 	%r197, [%r190+-116];
	add.s32 	%r198, %r196, %r197;
	ld.shared.u32 	%r199, [%r190+-112];
	add.s32 	%r200, %r198, %r199;
	ld.shared.u32 	%r201, [%r190+-108];
	add.s32 	%r202, %r200, %r201;
	ld.shared.u32 	%r203, [%r190+-104];
	add.s32 	%r204, %r202, %r203;
	ld.shared.u32 	%r205, [%r190+-100];
	add.s32 	%r206, %r204, %r205;
	ld.shared.u32 	%r207, [%r190+-96];
	add.s32 	%r208, %r206, %r207;
	ld.shared.u32 	%r209, [%r190+-92];
	add.s32 	%r210, %r208, %r209;
	ld.shared.u32 	%r211, [%r190+-88];
	add.s32 	%r212, %r210, %r211;
	ld.shared.u32 	%r213, [%r190+-84];
	add.s32 	%r214, %r212, %r213;
	ld.shared.u32 	%r215, [%r190+-80];
	add.s32 	%r216, %r214, %r215;
	ld.shared.u32 	%r217, [%r190+-76];
	add.s32 	%r218, %r216, %r217;
	ld.shared.u32 	%r219, [%r190+-72];
	add.s32 	%r220, %r218, %r219;
	ld.shared.u32 	%r221, [%r190+-68];
	add.s32 	%r222, %r220, %r221;
	ld.shared.u32 	%r223, [%r190+-64];
	add.s32 	%r224, %r222, %r223;
	ld.shared.u32 	%r225, [%r190+-60];
	add.s32 	%r226, %r224, %r225;
	ld.shared.u32 	%r227, [%r190+-56];
	add.s32 	%r228, %r226, %r227;
	ld.shared.u32 	%r229, [%r190+-52];
	add.s32 	%r230, %r228, %r229;
	ld.shared.u32 	%r231, [%r190+-48];
	add.s32 	%r232, %r230, %r231;
	ld.shared.u32 	%r233, [%r190+-44];
	add.s32 	%r234, %r232, %r233;
	ld.shared.u32 	%r235, [%r190+-40];
	add.s32 	%r236, %r234, %r235;
	ld.shared.u32 	%r237, [%r190+-36];
	add.s32 	%r238, %r236, %r237;
	ld.shared.u32 	%r239, [%r190+-32];
	add.s32 	%r240, %r238, %r239;
	ld.shared.u32 	%r241, [%r190+-28];
	add.s32 	%r242, %r240, %r241;
	ld.shared.u32 	%r243, [%r190+-24];
	add.s32 	%r244, %r242, %r243;
	ld.shared.u32 	%r245, [%r190+-20];
	add.s32 	%r246, %r244, %r245;
	ld.shared.u32 	%r247, [%r190+-16];
	add.s32 	%r248, %r246, %r247;
	ld.shared.u32 	%r249, [%r190+-12];
	add.s32 	%r250, %r248, %r249;
	ld.shared.u32 	%r251, [%r190+-8];
	add.s32 	%r252, %r250, %r251;
	ld.shared.u32 	%r253, [%r190+-4];
	add.s32 	%r254, %r252, %r253;
	ld.shared.u32 	%r255, [%r190];
	add.s32 	%r256, %r254, %r255;
	ld.shared.u32 	%r257, [%r190+4];
	add.s32 	%r258, %r256, %r257;
	ld.shared.u32 	%r259, [%r190+8];
	add.s32 	%r260, %r258, %r259;
	ld.shared.u32 	%r261, [%r190+12];
	add.s32 	%r262, %r260, %r261;
	ld.shared.u32 	%r263, [%r190+16];
	add.s32 	%r264, %r262, %r263;
	ld.shared.u32 	%r265, [%r190+20];
	add.s32 	%r266, %r264, %r265;
	ld.shared.u32 	%r267, [%r190+24];
	add.s32 	%r268, %r266, %r267;
	ld.shared.u32 	%r269, [%r190+28];
	add.s32 	%r270, %r268, %r269;
	ld.shared.u32 	%r271, [%r190+32];
	add.s32 	%r272, %r270, %r271;
	ld.shared.u32 	%r273, [%r190+36];
	add.s32 	%r274, %r272, %r273;
	ld.shared.u32 	%r275, [%r190+40];
	add.s32 	%r276, %r274, %r275;
	ld.shared.u32 	%r277, [%r190+44];
	add.s32 	%r278, %r276, %r277;
	ld.shared.u32 	%r279, [%r190+48];
	add.s32 	%r280, %r278, %r279;
	ld.shared.u32 	%r281, [%r190+52];
	add.s32 	%r282, %r280, %r281;
	ld.shared.u32 	%r283, [%r190+56];
	add.s32 	%r284, %r282, %r283;
	ld.shared.u32 	%r285, [%r190+60];
	add.s32 	%r286, %r284, %r285;
	ld.shared.u32 	%r287, [%r190+64];
	add.s32 	%r288, %r286, %r287;
	ld.shared.u32 	%r289, [%r190+68];
	add.s32 	%r290, %r288, %r289;
	ld.shared.u32 	%r291, [%r190+72];
	add.s32 	%r292, %r290, %r291;
	ld.shared.u32 	%r293, [%r190+76];
	add.s32 	%r294, %r292, %r293;
	ld.shared.u32 	%r295, [%r190+80];
	add.s32 	%r296, %r294, %r295;
	ld.shared.u32 	%r297, [%r190+84];
	add.s32 	%r298, %r296, %r297;
	ld.shared.u32 	%r299, [%r190+88];
	add.s32 	%r300, %r298, %r299;
	ld.shared.u32 	%r301, [%r190+92];
	add.s32 	%r302, %r300, %r301;
	ld.shared.u32 	%r303, [%r190+96];
	add.s32 	%r304, %r302, %r303;
	ld.shared.u32 	%r305, [%r190+100];
	add.s32 	%r306, %r304, %r305;
	ld.shared.u32 	%r307, [%r190+104];
	add.s32 	%r308, %r306, %r307;
	ld.shared.u32 	%r309, [%r190+108];
	add.s32 	%r310, %r308, %r309;
	ld.shared.u32 	%r311, [%r190+112];
	add.s32 	%r312, %r310, %r311;
	ld.shared.u32 	%r313, [%r190+116];
	add.s32 	%r314, %r312, %r313;
	ld.shared.u32 	%r315, [%r190+120];
	add.s32 	%r316, %r314, %r315;
	ld.shared.u32 	%r317, [%r190+124];
	add.s32 	%r337, %r316, %r317;
	add.s32 	%r336, %r336, 256;
	setp.ne.s32 	%p49, %r336, 1152;
	@%p49 bra 	$L__BB0_26;
	st.global.u32 	[%rd3], %r337;
$L__BB0_28:
	ret;

}
	// .globl	_Z28sum_infections_per_iterationPiPKiii
.visible .entry _Z28sum_infections_per_iterationPiPKiii(
	.param .u64 .ptr .align 1 _Z28sum_infections_per_iterationPiPKiii_param_0,
	.param .u64 .ptr .align 1 _Z28sum_infections_per_iterationPiPKiii_param_1,
	.param .u32 _Z28sum_infections_per_iterationPiPKiii_param_2,
	.param .u32 _Z28sum_infections_per_iterationPiPKiii_param_3
)
{
	.reg .pred 	%p<13>;
	.reg .b32 	%r<120>;
	.reg .b64 	%rd<16>;

	ld.param.u64 	%rd5, [_Z28sum_infections_per_iterationPiPKiii_param_0];
	ld.param.u64 	%rd6, [_Z28sum_infections_per_iterationPiPKiii_param_1];
	ld.param.u32 	%r36, [_Z28sum_infections_per_iterationPiPKiii_param_2];
	ld.param.u32 	%r37, [_Z28sum_infections_per_iterationPiPKiii_param_3];
	cvta.to.global.u64 	%rd1, %rd6;
	mov.u32 	%r38, %tid.x;
	setp.ne.s32 	%p1, %r38, 0;
	@%p1 bra 	$L__BB1_17;
	cvta.to.global.u64 	%rd7, %rd5;
	mul.wide.s32 	%rd8, %r36, 4;
	add.s64 	%rd2, %rd7, %rd8;
	mov.b32 	%r39, 0;
	st.global.u32 	[%rd2], %r39;
	setp.lt.s32 	%p2, %r37, 1;
	@%p2 bra 	$L__BB1_17;
	mul.lo.s32 	%r1, %r37, %r36;
	and.b32  	%r2, %r37, 15;
	add.s32 	%r3, %r2, -1;
	and.b32  	%r4, %r37, 7;
	add.s32 	%r5, %r4, -1;
	and.b32  	%r6, %r37, 2147483632;
	and.b32  	%r7, %r37, 3;
	neg.s32 	%r8, %r6;
	add.s64 	%rd3, %rd1, 32;
	mov.b32 	%r119, 0;
	mov.u32 	%r106, %r119;
$L__BB1_3:
	setp.lt.u32 	%p3, %r37, 16;
	add.s32 	%r43, %r106, %r1;
	mul.lo.s32 	%r11, %r43, %r37;
	mov.b32 	%r115, 0;
	@%p3 bra 	$L__BB1_6;
	mov.u32 	%r107, %r11;
	mov.u32 	%r108, %r8;
$L__BB1_5:
	.pragma "nounroll";
	mul.wide.s32 	%rd9, %r107, 4;
	add.s64 	%rd10, %rd3, %rd9;
	ld.global.u32 	%r44, [%rd10+-32];
	add.s32 	%r45, %r119, %r44;
	st.global.u32 	[%rd2], %r45;
	ld.global.u32 	%r46, [%rd10+-28];
	add.s32 	%r47, %r45, %r46;
	st.global.u32 	[%rd2], %r47;
	ld.global.u32 	%r48, [%rd10+-24];
	add.s32 	%r49, %r47, %r48;
	st.global.u32 	[%rd2], %r49;
	ld.global.u32 	%r50, [%rd10+-20];
	add.s32 	%r51, %r49, %r50;
	st.global.u32 	[%rd2], %r51;
	ld.global.u32 	%r52, [%rd10+-16];
	add.s32 	%r53, %r51, %r52;
	st.global.u32 	[%rd2], %r53;
	ld.global.u32 	%r54, [%rd10+-12];
	add.s32 	%r55, %r53, %r54;
	st.global.u32 	[%rd2], %r55;
	ld.global.u32 	%r56, [%rd10+-8];
	add.s32 	%r57, %r55, %r56;
	st.global.u32 	[%rd2], %r57;
	ld.global.u32 	%r58, [%rd10+-4];
	add.s32 	%r59, %r57, %r58;
	st.global.u32 	[%rd2], %r59;
	ld.global.u32 	%r60, [%rd10];
	add.s32 	%r61, %r59, %r60;
	st.global.u32 	[%rd2], %r61;
	ld.global.u32 	%r62, [%rd10+4];
	add.s32 	%r63, %r61, %r62;
	st.global.u32 	[%rd2], %r63;
	ld.global.u32 	%r64, [%rd10+8];
	add.s32 	%r65, %r63, %r64;
	st.global.u32 	[%rd2], %r65;
	ld.global.u32 	%r66, [%rd10+12];
	add.s32 	%r67, %r65, %r66;
	st.global.u32 	[%rd2], %r67;
	ld.global.u32 	%r68, [%rd10+16];
	add.s32 	%r69, %r67, %r68;
	st.global.u32 	[%rd2], %r69;
	ld.global.u32 	%r70, [%rd10+20];
	add.s32 	%r71, %r69, %r70;
	st.global.u32 	[%rd2], %r71;
	ld.global.u32 	%r72, [%rd10+24];
	add.s32 	%r73, %r71, %r72;
	st.global.u32 	[%rd2], %r73;
	ld.global.u32 	%r74, [%rd10+28];
	add.s32 	%r119, %r73, %r74;
	st.global.u32 	[%rd2], %r119;
	add.s32 	%r108, %r108, 16;
	add.s32 	%r107, %r107, 16;
	setp.ne.s32 	%p4, %r108, 0;
	mov.u32 	%r115, %r6;
	@%p4 bra 	$L__BB1_5;
$L__BB1_6:
	setp.eq.s32 	%p5, %r2, 0;
	@%p5 bra 	$L__BB1_16;
	setp.lt.u32 	%p6, %r3, 7;
	@%p6 bra 	$L__BB1_9;
	add.s32 	%r76, %r115, %r11;
	mul.wide.s32 	%rd11, %r76, 4;
	add.s64 	%rd12, %rd1, %rd11;
	ld.global.u32 	%r77, [%rd12];
	add.s32 	%r78, %r119, %r77;
	st.global.u32 	[%rd2], %r78;
	ld.global.u32 	%r79, [%rd12+4];
	add.s32 	%r80, %r78, %r79;
	st.global.u32 	[%rd2], %r80;
	ld.global.u32 	%r81, [%rd12+8];
	add.s32 	%r82, %r80, %r81;
	st.global.u32 	[%rd2], %r82;
	ld.global.u32 	%r83, [%rd12+12];
	add.s32 	%r84, %r82, %r83;
	st.global.u32 	[%rd2], %r84;
	ld.global.u32 	%r85, [%rd12+16];
	add.s32 	%r86, %r84, %r85;
	st.global.u32 	[%rd2], %r86;
	ld.global.u32 	%r87, [%rd12+20];
	add.s32 	%r88, %r86, %r87;
	st.global.u32 	[%rd2], %r88;
	ld.global.u32 	%r89, [%rd12+24];
	add.s32 	%r90, %r88, %r89;
	st.global.u32 	[%rd2], %r90;
	ld.global.u32 	%r91, [%rd12+28];
	add.s32 	%r119, %r90, %r91;
	st.global.u32 	[%rd2], %r119;
	add.s32 	%r115, %r115, 8;
$L__BB1_9:
	setp.eq.s32 	%p7, %r4, 0;
	@%p7 bra 	$L__BB1_16;
	setp.lt.u32 	%p8, %r5, 3;
	@%p8 bra 	$L__BB1_12;
	add.s32 	%r93, %r115, %r11;
	mul.wide.s32 	%rd13, %r93, 4;
	add.s64 	%rd14, %rd1, %rd13;
	ld.global.u32 	%r94, [%rd14];
	add.s32 	%r95, %r119, %r94;
	st.global.u32 	[%rd2], %r95;
	ld.global.u32 	%r96, [%rd14+4];
	add.s32 	%r97, %r95, %r96;
	st.global.u32 	[%rd2], %r97;
	ld.global.u32 	%r98, [%rd14+8];
	add.s32 	%r99, %r97, %r98;
	st.global.u32 	[%rd2], %r99;
	ld.global.u32 	%r100, [%rd14+12];
	add.s32 	%r119, %r99, %r100;
	st.global.u32 	[%rd2], %r119;
	add.s32 	%r115, %r115, 4;
$L__BB1_12:
	setp.eq.s32 	%p9, %r7, 0;
	@%p9 bra 	$L__BB1_16;
	setp.eq.s32 	%p10, %r7, 1;
	add.s32 	%r101, %r115, %r11;
	mul.wide.s32 	%rd15, %r101, 4;
	add.s64 	%rd4, %rd1, %rd15;
	ld.global.u32 	%r102, [%rd4];
	add.s32 	%r119, %r119, %r102;
	st.global.u32 	[%rd2], %r119;
	@%p10 bra 	$L__BB1_16;
	setp.eq.s32 	%p11, %r7, 2;
	ld.global.u32 	%r103, [%rd4+4];
	add.s32 	%r119, %r119, %r103;
	st.global.u32 	[%rd2], %r119;
	@%p11 bra 	$L__BB1_16;
	ld.global.u32 	%r104, [%rd4+8];
	add.s32 	%r119, %r119, %r104;
	st.global.u32 	[%rd2], %r119;
$L__BB1_16:
	add.s32 	%r106, %r106, 1;
	setp.ne.s32 	%p12, %r106, %r37;
	@%p12 bra 	$L__BB1_3;
$L__BB1_17:
	ret;

}


// ===== COMPILED SASS (sm_100) =====

	.target	sm_100

	.elftype	@"ET_EXEC"


//--------------------- .note.nv.tkinfo           --------------------------
	.section	.note.nv.tkinfo,"",@"SHT_NOTE"
	.sectionflags	@"SHF_NOTE_NV_TKINFO"
	.tkinfo
        /*0018*/ 	.word	0x00000002
        /*0030*/ 	.string	""
        /*0030*/ 	.string	"ptxas"
        /*0030*/ 	.string	"Cuda compilation tools, release 13.0, V13.0.88"
        /*0030*/ 	.string	"Build cuda_13.0.r13.0/compiler.36424714_0"
        /*0030*/ 	.string	"-arch sm_100 -m 64 "



//--------------------- .note.nv.cuinfo           --------------------------
	.section	.note.nv.cuinfo,"",@"SHT_NOTE"
	.sectionflags	@"SHF_NOTE_NV_CUINFO"
        /*0018*/ 	.short	0x0002
        /*001a*/ 	.short	0x0064
        /*001c*/ 	.short	0x0082
	.zero		2


//--------------------- .nv.info                  --------------------------
	.section	.nv.info,"",@"SHT_CUDA_INFO"
	.align	4


	//----- nvinfo : EIATTR_REGCOUNT
	.align		4
        /*0000*/ 	.byte	0x04, 0x2f
        /*0002*/ 	.short	(.L_1 - .L_0)
	.align		4
.L_0:
        /*0004*/ 	.word	index@(_Z14make_iterationPKiS0_iiPiS1_)
        /*0008*/ 	.word	0x0000001e


	//----- nvinfo : EIATTR_FRAME_SIZE
	.align		4
.L_1:
        /*000c*/ 	.byte	0x04, 0x11
        /*000e*/ 	.short	(.L_3 - .L_2)
	.align		4
.L_2:
        /*0010*/ 	.word	index@(_Z14make_iterationPKiS0_iiPiS1_)
        /*0014*/ 	.word	0x00000000


	//----- nvinfo : EIATTR_REGCOUNT
	.align		4
.L_3:
        /*0018*/ 	.byte	0x04, 0x2f
        /*001a*/ 	.short	(.L_5 - .L_4)
	.align		4
.L_4:
        /*001c*/ 	.word	index@(_Z28sum_infections_per_iterationPiPKiii)
        /*0020*/ 	.word	0x00000018


	//----- nvinfo : EIATTR_FRAME_SIZE
	.align		4
.L_5:
        /*0024*/ 	.byte	0x04, 0x11
        /*0026*/ 	.short	(.L_7 - .L_6)
	.align		4
.L_6:
        /*0028*/ 	.word	index@(_Z28sum_infections_per_iterationPiPKiii)
        /*002c*/ 	.word	0x00000000


	//----- nvinfo : EIATTR_MIN_STACK_SIZE
	.align		4
.L_7:
        /*0030*/ 	.byte	0x04, 0x12
        /*0032*/ 	.short	(.L_9 - .L_8)
	.align		4
.L_8:
        /*0034*/ 	.word	index@(_Z28sum_infections_per_iterationPiPKiii)
        /*0038*/ 	.word	0x00000000


	//----- nvinfo : EIATTR_MIN_STACK_SIZE
	.align		4
.L_9:
        /*003c*/ 	.byte	0x04, 0x12
        /*003e*/ 	.short	(.L_11 - .L_10)
	.align		4
.L_10:
        /*0040*/ 	.word	index@(_Z14make_iterationPKiS0_iiPiS1_)
        /*0044*/ 	.word	0x00000000
.L_11:


//--------------------- .nv.compat                --------------------------
	.section	.nv.compat,"",@"SHT_CUDA_COMPAT_INFO"
	.align	4
        /*0000*/ 	.byte	0x02, 0x09, 0x00, 0x00, 0x02, 0x02, 0x01, 0x00, 0x02, 0x05, 0x05, 0x00, 0x03, 0x07, 0x01, 0x01
        /*0010*/ 	.byte	0x02, 0x03, 0x00, 0x00, 0x02, 0x06, 0x01, 0x00, 0x04, 0x0b, 0x08, 0x00, 0x09, 0x00, 0x00, 0x00
        /*0020*/ 	.byte	0x00, 0x00, 0x00, 0x00


//--------------------- .nv.info._Z28sum_infections_per_iterationPiPKiii --------------------------
	.section	.nv.info._Z28sum_infections_per_iterationPiPKiii,"",@"SHT_CUDA_INFO"
	.sectionflags	@""
	.align	4


	//----- nvinfo : EIATTR_CUDA_API_VERSION
	.align		4
        /*0000*/ 	.byte	0x04, 0x37
        /*0002*/ 	.short	(.L_13 - .L_12)
.L_12:
        /*0004*/ 	.word	0x00000082


	//----- nvinfo : EIATTR_KPARAM_INFO
	.align		4
.L_13:
        /*0008*/ 	.byte	0x04, 0x17
        /*000a*/ 	.short	(.L_15 - .L_14)
.L_14:
        /*000c*/ 	.word	0x00000000
        /*0010*/ 	.short	0x0003
        /*0012*/ 	.short	0x0014
        /*0014*/ 	.byte	0x00, 0xf0, 0x11, 0x00


	//----- nvinfo : EIATTR_KPARAM_INFO
	.align		4
.L_15:
        /*0018*/ 	.byte	0x04, 0x17
        /*001a*/ 	.short	(.L_17 - .L_16)
.L_16:
        /*001c*/ 	.word	0x00000000
        /*0020*/ 	.short	0x0002
        /*0022*/ 	.short	0x0010
        /*0024*/ 	.byte	0x00, 0xf0, 0x11, 0x00


	//----- nvinfo : EIATTR_KPARAM_INFO
	.align		4
.L_17:
        /*0028*/ 	.byte	0x04, 0x17
        /*002a*/ 	.short	(.L_19 - .L_18)
.L_18:
        /*002c*/ 	.word	0x00000000
        /*0030*/ 	.short	0x0001
        /*0032*/ 	.short	0x0008
        /*0034*/ 	.byte	0x00, 0xf5, 0x21, 0x00


	//----- nvinfo : EIATTR_KPARAM_INFO
	.align		4
.L_19:
        /*0038*/ 	.byte	0x04, 0x17
        /*003a*/ 	.short	(.L_21 - .L_20)
.L_20:
        /*003c*/ 	.word	0x00000000
        /*0040*/ 	.short	0x0000
        /*0042*/ 	.short	0x0000
        /*0044*/ 	.byte	0x00, 0xf5, 0x21, 0x00


	//----- nvinfo : EIATTR_SPARSE_MMA_MASK
	.align		4
.L_21:
        /*0048*/ 	.byte	0x03, 0x50
        /*004a*/ 	.short	0x0000


	//----- nvinfo : EIATTR_MAXREG_COUNT
	.align		4
        /*004c*/ 	.byte	0x03, 0x1b
        /*004e*/ 	.short	0x00ff


	//----- nvinfo : EIATTR_MERCURY_ISA_VERSION
	.align		4
        /*0050*/ 	.byte	0x03, 0x5f
        /*0052*/ 	.short	0x0101


	//----- nvinfo : EIATTR_VRC_CTA_INIT_COUNT
	.align		4
        /*0054*/ 	.byte	0x02, 0x4a
	.zero		1
	.zero		1


	//----- nvinfo : EIATTR_EXIT_INSTR_OFFSETS
	.align		4
        /*0058*/ 	.byte	0x04, 0x1c
        /*005a*/ 	.short	(.L_23 - .L_22)


	//   ....[0]....
.L_22:
        /*005c*/ 	.word	0x00000030


	//   ....[1]....
        /*0060*/ 	.word	0x000000a0


	//   ....[2]....
        /*0064*/ 	.word	0x00000a00


	//----- nvinfo : EIATTR_CBANK_PARAM_SIZE
	.align		4
.L_23:
        /*0068*/ 	.byte	0x03, 0x19
        /*006a*/ 	.short	0x0018


	//----- nvinfo : EIATTR_PARAM_CBANK
	.align		4
        /*006c*/ 	.byte	0x04, 0x0a
        /*006e*/ 	.short	(.L_25 - .L_24)
	.align		4
.L_24:
        /*0070*/ 	.word	index@(.nv.constant0._Z28sum_infections_per_iterationPiPKiii)
        /*0074*/ 	.short	0x0380
        /*0076*/ 	.short	0x0018


	//----- nvinfo : EIATTR_SW_WAR
	.align		4
.L_25:
        /*0078*/ 	.byte	0x04, 0x36
        /*007a*/ 	.short	(.L_27 - .L_26)
.L_26:
        /*007c*/ 	.word	0x00000008
.L_27:


//--------------------- .nv.info._Z14make_iterationPKiS0_iiPiS1_ --------------------------
	.section	.nv.info._Z14make_iterationPKiS0_iiPiS1_,"",@"SHT_CUDA_INFO"
	.sectionflags	@""
	.align	4


	//----- nvinfo : EIATTR_CUDA_API_VERSION
	.align		4
        /*0000*/ 	.byte	0x04, 0x37
        /*0002*/ 	.short	(.L_29 - .L_28)
.L_28:
        /*0004*/ 	.word	0x00000082


	//----- nvinfo : EIATTR_KPARAM_INFO
	.align		4
.L_29:
        /*0008*/ 	.byte	0x04, 0x17
        /*000a*/ 	.short	(.L_31 - .L_30)
.L_30:
        /*000c*/ 	.word	0x00000000
        /*0010*/ 	.short	0x0005
        /*0012*/ 	.short	0x0020
        /*0014*/ 	.byte	0x00, 0xf5, 0x21, 0x00


	//----- nvinfo : EIATTR_KPARAM_INFO
	.align		4
.L_31:
        /*0018*/ 	.byte	0x04, 0x17
        /*001a*/ 	.short	(.L_33 - .L_32)
.L_32:
        /*001c*/ 	.word	0x00000000
        /*0020*/ 	.short	0x0004
        /*0022*/ 	.short	0x0018
        /*0024*/ 	.byte	0x00, 0xf5, 0x21, 0x00


	//----- nvinfo : EIATTR_KPARAM_INFO
	.align		4
.L_33:
        /*0028*/ 	.byte	0x04, 0x17
        /*002a*/ 	.short	(.L_35 - .L_34)
.L_34:
        /*002c*/ 	.word	0x00000000
        /*0030*/ 	.short	0x0003
        /*0032*/ 	.short	0x0014
        /*0034*/ 	.byte	0x00, 0xf0, 0x11, 0x00


	//----- nvinfo : EIATTR_KPARAM_INFO
	.align		4
.L_35:
        /*0038*/ 	.byte	0x04, 0x17
        /*003a*/ 	.short	(.L_37 - .L_36)
.L_36:
        /*003c*/ 	.word	0x00000000
        /*0040*/ 	.short	0x0002
        /*0042*/ 	.short	0x0010
        /*0044*/ 	.byte	0x00, 0xf0, 0x11, 0x00


	//----- nvinfo : EIATTR_KPARAM_INFO
	.align		4
.L_37:
        /*0048*/ 	.byte	0x04, 0x17
        /*004a*/ 	.short	(.L_39 - .L_38)
.L_38:
        /*004c*/ 	.word	0x00000000
        /*0050*/ 	.short	0x0001
        /*0052*/ 	.short	0x0008
        /*0054*/ 	.byte	0x00, 0xf5, 0x21, 0x00


	//----- nvinfo : EIATTR_KPARAM_INFO
	.align		4
.L_39:
        /*0058*/ 	.byte	0x04, 0x17
        /*005a*/ 	.short	(.L_41 - .L_40)
.L_40:
        /*005c*/ 	.word	0x00000000
        /*0060*/ 	.short	0x0000
        /*0062*/ 	.short	0x0000
        /*0064*/ 	.byte	0x00, 0xf5, 0x21, 0x00


	//----- nvinfo : EIATTR_SPARSE_MMA_MASK
	.align		4
.L_41:
        /*0068*/ 	.byte	0x03, 0x50
        /*006a*/ 	.short	0x0000


	//----- nvinfo : EIATTR_MAXREG_COUNT
	.align		4
        /*006c*/ 	.byte	0x03, 0x1b
        /*006e*/ 	.short	0x00ff


	//----- nvinfo : EIATTR_NUM_BARRIERS
	.align		4
        /*0070*/ 	.byte	0x02, 0x4c
        /*0072*/ 	.byte	0x01
	.zero		1


	//----- nvinfo : EIATTR_MERCURY_ISA_VERSION
	.align		4
        /*0074*/ 	.byte	0x03, 0x5f
        /*0076*/ 	.short	0x0101


	//----- nvinfo : EIATTR_VRC_CTA_INIT_COUNT
	.align		4
        /*0078*/ 	.byte	0x02, 0x4a
	.zero		1
	.zero		1


	//----- nvinfo : EIATTR_EXIT_INSTR_OFFSETS
	.align		4
        /*007c*/ 	.byte	0x04, 0x1c
        /*007e*/ 	.short	(.L_43 - .L_42)


	//   ....[0]....
.L_42:
        /*0080*/ 	.word	0x00000fc0


	//   ....[1]....
        /*0084*/ 	.word	0x00001400


	//----- nvinfo : EIATTR_CRS_STACK_SIZE
	.align		4
.L_43:
        /*0088*/ 	.byte	0x04, 0x1e
        /*008a*/ 	.short	(.L_45 - .L_44)
.L_44:
        /*008c*/ 	.word	0x00000000


	//----- nvinfo : EIATTR_CBANK_PARAM_SIZE
	.align		4
.L_45:
        /*0090*/ 	.byte	0x03, 0x19
        /*0092*/ 	.short	0x0028


	//----- nvinfo : EIATTR_PARAM_CBANK
	.align		4
        /*0094*/ 	.byte	0x04, 0x0a
        /*0096*/ 	.short	(.L_47 - .L_46)
	.align		4
.L_46:
        /*0098*/ 	.word	index@(.nv.constant0._Z14make_iterationPKiS0_iiPiS1_)
        /*009c*/ 	.short	0x0380
        /*009e*/ 	.short	0x0028


	//----- nvinfo : EIATTR_SW_WAR
	.align		4
.L_47:
        /*00a0*/ 	.byte	0x04, 0x36
        /*00a2*/ 	.short	(.L_49 - .L_48)
.L_48:
        /*00a4*/ 	.word	0x00000008
.L_49:


//--------------------- .nv.callgraph             --------------------------
	.section	.nv.callgraph,"",@"SHT_CUDA_CALLGRAPH"
	.align	4
	.sectionentsize	8
	.align		4
        /*0000*/ 	.word	0x00000000
	.align		4
        /*0004*/ 	.word	0xffffffff
	.align		4
        /*0008*/ 	.word	0x00000000
	.align		4
        /*000c*/ 	.word	0xfffffffe
	.align		4
        /*0010*/ 	.word	0x00000000
	.align		4
        /*0014*/ 	.word	0xfffffffd
	.align		4
        /*0018*/ 	.word	0x00000000
	.align		4
        /*001c*/ 	.word	0xfffffffc


//--------------------- .text._Z28sum_infections_per_iterationPiPKiii --------------------------
	.section	.text._Z28sum_infections_per_iterationPiPKiii,"ax",@progbits
	.align	128
        .global         _Z28sum_infections_per_iterationPiPKiii
        .type           _Z28sum_infections_per_iterationPiPKiii,@function
        .size           _Z28sum_infections_per_iterationPiPKiii,(.L_x_24 - _Z28sum_infections_per_iterationPiPKiii)
        .other          _Z28sum_infections_per_iterationPiPKiii,@"STO_CUDA_ENTRY STV_DEFAULT"
_Z28sum_infections_per_iterationPiPKiii:
.text._Z28sum_infections_per_iterationPiPKiii:
[----:B------:R-:W-:Y:S01]  /*0000*/  LDC R1, c[0x0][0x37c] ;  /* 0x0000df00ff017b82 */ /* 0x000fe20000000800 */
[----:B------:R-:W0:Y:S02]  /*0010*/  S2R R0, SR_TID.X ;  /* 0x0000000000007919 */ /* 0x000e240000002100 */
[----:B0-----:R-:W-:-:S13]  /*0020*/  ISETP.NE.AND P0, PT, R0, RZ, PT ;  /* 0x000000ff0000720c */ /* 0x001fda0003f05270 */
[----:B------:R-:W-:Y:S05]  /*0030*/  @P0 EXIT ;  /* 0x000000000000094d */ /* 0x000fea0003800000 */
[----:B------:R-:W0:Y:S01]  /*0040*/  LDC.64 R4, c[0x0][0x390] ;  /* 0x0000e400ff047b82 */ /* 0x000e220000000a00 */
[----:B------:R-:W1:Y:S07]  /*0050*/  LDCU.64 UR10, c[0x0][0x358] ;  /* 0x00006b00ff0a77ac */ /* 0x000e6e0008000a00 */
[----:B------:R-:W2:Y:S01]  /*0060*/  LDC.64 R2, c[0x0][0x380] ;  /* 0x0000e000ff027b82 */ /* 0x000ea20000000a00 */
[----:B0-----:R-:W-:Y:S01]  /*0070*/  ISETP.GE.AND P0, PT, R5, 0x1, PT ;  /* 0x000000010500780c */ /* 0x001fe20003f06270 */
[----:B--2---:R-:W-:-:S05]  /*0080*/  IMAD.WIDE R2, R4, 0x4, R2 ;  /* 0x0000000404027825 */ /* 0x004fca00078e0202 */
[----:B-1----:R0:W-:Y:S07]  /*0090*/  STG.E desc[UR10][R2.64], RZ ;  /* 0x000000ff02007986 */ /* 0x0021ee000c10190a */
[----:B------:R-:W-:Y:S05]  /*00a0*/  @!P0 EXIT ;  /* 0x000000000000894d */ /* 0x000fea0003800000 */
[----:B------:R-:W1:Y:S01]  /*00b0*/  LDCU.64 UR6, c[0x0][0x388] ;  /* 0x00007100ff0677ac */ /* 0x000e620008000a00 */
[C---:B------:R-:W-:Y:S01]  /*00c0*/  LOP3.LUT R12, R5.reuse, 0xf, RZ, 0xc0, !PT ;  /* 0x0000000f050c7812 */ /* 0x040fe200078ec0ff */
[----:B------:R-:W-:Y:S01]  /*00d0*/  HFMA2 R11, -RZ, RZ, 0, 0 ;  /* 0x00000000ff0b7431 */ /* 0x000fe200000001ff */
[----:B------:R-:W-:Y:S01]  /*00e0*/  LOP3.LUT R13, R5, 0x7, RZ, 0xc0, !PT ;  /* 0x00000007050d7812 */ /* 0x000fe200078ec0ff */
[----:B------:R-:W-:Y:S02]  /*00f0*/  UMOV UR4, URZ ;  /* 0x000000ff00047c82 */ /* 0x000fe40008000000 */
[----:B------:R-:W-:Y:S02]  /*0100*/  VIADD R0, R12, 0xffffffff ;  /* 0xffffffff0c007836 */ /* 0x000fe40000000000 */
[----:B------:R-:W-:-:S03]  /*0110*/  VIADD R4, R13, 0xffffffff ;  /* 0xffffffff0d047836 */ /* 0x000fc60000000000 */
[----:B------:R-:W-:Y:S02]  /*0120*/  ISETP.GE.U32.AND P0, PT, R0, 0x7, PT ;  /* 0x000000070000780c */ /* 0x000fe40003f06070 */
[C---:B------:R-:W-:Y:S02]  /*0130*/  LOP3.LUT R0, R5.reuse, 0x7ffffff0, RZ, 0xc0, !PT ;  /* 0x7ffffff005007812 */ /* 0x040fe400078ec0ff */
[----:B------:R-:W-:Y:S02]  /*0140*/  ISETP.GE.U32.AND P1, PT, R4, 0x3, PT ;  /* 0x000000030400780c */ /* 0x000fe40003f26070 */
[----:B------:R-:W-:Y:S01]  /*0150*/  LOP3.LUT R4, R5, 0x3, RZ, 0xc0, !PT ;  /* 0x0000000305047812 */ /* 0x000fe200078ec0ff */
[----:B-1----:R-:W-:Y:S01]  /*0160*/  UIADD3 UR6, UP0, UPT, UR6, 0x20, URZ ;  /* 0x0000002006067890 */ /* 0x002fe2000ff1e0ff */
[----:B------:R-:W-:-:S03]  /*0170*/  IMAD.MOV R5, RZ, RZ, -R0 ;  /* 0x000000ffff057224 */ /* 0x000fc600078e0a00 */
[----:B------:R-:W-:-:S12]  /*0180*/  UIADD3.X UR7, UPT, UPT, URZ, UR7, URZ, UP0, !UPT ;  /* 0x00000007ff077290 */ /* 0x000fd800087fe4ff */
.L_x_5:
[----:B-1----:R-:W1:Y:S01]  /*0190*/  LDCU.64 UR8, c[0x0][0x390] ;  /* 0x00007200ff0877ac */ /* 0x002e620008000a00 */
[----:B------:R-:W-:Y:S01]  /*01a0*/  IMAD.MOV.U32 R8, RZ, RZ, RZ ;  /* 0x000000ffff087224 */ /* 0x000fe200078e00ff */
[----:B-1----:R-:W-:Y:S02]  /*01b0*/  UISETP.GE.U32.AND UP0, UPT, UR9, 0x10, UPT ;  /* 0x000000100900788c */ /* 0x002fe4000bf06070 */
[----:B------:R-:W-:Y:S02]  /*01c0*/  UIMAD UR5, UR8, UR9, UR4 ;  /* 0x00000009080572a4 */ /* 0x000fe4000f8e0204 */
[----:B------:R-:W-:Y:S02]  /*01d0*/  UIADD3 UR4, UPT, UPT, UR4, 0x1, URZ ;  /* 0x0000000104047890 */ /* 0x000fe4000fffe0ff */
[----:B------:R-:W-:Y:S02]  /*01e0*/  UIMAD UR5, UR5, UR9, URZ ;  /* 0x00000009050572a4 */ /* 0x000fe4000f8e02ff */
[----:B------:R-:W-:Y:S01]  /*01f0*/  UISETP.NE.AND UP1, UPT, UR4, UR9, UPT ;  /* 0x000000090400728c */ /* 0x000fe2000bf25270 */
[----:B--234-:R-:W-:Y:S10]  /*0200*/  BRA.U !UP0, `(.L_x_0) ;  /* 0x0000000108e87547 */ /* 0x01cff4000b800000 */
[----:B------:R-:W-:Y:S01]  /*0210*/  MOV R9, UR5 ;  /* 0x0000000500097c02 */ /* 0x000fe20008000f00 */
[----:B------:R-:W-:-:S07]  /*0220*/  IMAD.MOV.U32 R8, RZ, RZ, R5 ;  /* 0x000000ffff087224 */ /* 0x000fce00078e0005 */
.L_x_1:
[----:B------:R-:W-:Y:S01]  /*0230*/  MOV R7, UR7 ;  /* 0x0000000700077c02 */ /* 0x000fe20008000f00 */
[----:B------:R-:W-:-:S04]  /*0240*/  IMAD.U32 R6, RZ, RZ, UR6 ;  /* 0x00000006ff067e24 */ /* 0x000fc8000f8e00ff */
[----:B------:R-:W-:-:S05]  /*0250*/  IMAD.WIDE R6, R9, 0x4, R6 ;  /* 0x0000000409067825 */ /* 0x000fca00078e0206 */
[----:B------:R-:W2:Y:S02]  /*0260*/  LDG.E R10, desc[UR10][R6.64+-0x20] ;  /* 0xffffe00a060a7981 */ /* 0x000ea4000c1e1900 */
[----:B--23--:R-:W-:-:S05]  /*0270*/  IMAD.IADD R11, R10, 0x1, R11 ;  /* 0x000000010a0b7824 */ /* 0x00cfca00078e020b */
[----:B------:R1:W-:Y:S04]  /*0280*/  STG.E desc[UR10][R2.64], R11 ;  /* 0x0000000b02007986 */ /* 0x0003e8000c10190a */
[----:B------:R-:W2:Y:S02]  /*0290*/  LDG.E R10, desc[UR10][R6.64+-0x1c] ;  /* 0xffffe40a060a7981 */ /* 0x000ea4000c1e1900 */
[----:B--2---:R-:W-:-:S05]  /*02a0*/  IMAD.IADD R15, R11, 0x1, R10 ;  /* 0x000000010b0f7824 */ /* 0x004fca00078e020a */
[----:B------:R2:W-:Y:S04]  /*02b0*/  STG.E desc[UR10][R2.64], R15 ;  /* 0x0000000f02007986 */ /* 0x0005e8000c10190a */
[----:B------:R-:W3:Y:S02]  /*02c0*/  LDG.E R10, desc[UR10][R6.64+-0x18] ;  /* 0xffffe80a060a7981 */ /* 0x000ee4000c1e1900 */
[----:B---3--:R-:W-:-:S05]  /*02d0*/  IADD3 R17, PT, PT, R15, R10, RZ ;  /* 0x0000000a0f117210 */ /* 0x008fca0007ffe0ff */
[----:B------:R3:W-:Y:S04]  /*02e0*/  STG.E desc[UR10][R2.64], R17 ;  /* 0x0000001102007986 */ /* 0x0007e8000c10190a */
[----:B------:R-:W4:Y:S02]  /*02f0*/  LDG.E R10, desc[UR10][R6.64+-0x14] ;  /* 0xffffec0a060a7981 */ /* 0x000f24000c1e1900 */
[----:B----4-:R-:W-:-:S05]  /*0300*/  IMAD.IADD R19, R17, 0x1, R10 ;  /* 0x0000000111137824 */ /* 0x010fca00078e020a */
[----:B------:R4:W-:Y:S04]  /*0310*/  STG.E desc[UR10][R2.64], R19 ;  /* 0x0000001302007986 */ /* 0x0009e8000c10190a */
[----:B------:R-:W1:Y:S02]  /*0320*/  LDG.E R10, desc[UR10][R6.64+-0x10] ;  /* 0xfffff00a060a7981 */ /* 0x000e64000c1e1900 */
[----:B-1----:R-:W-:-:S05]  /*0330*/  IMAD.IADD R11, R19, 0x1, R10 ;  /* 0x00000001130b7824 */ /* 0x002fca00078e020a */
[----:B------:R1:W-:Y:S04]  /*0340*/  STG.E desc[UR10][R2.64], R11 ;  /* 0x0000000b02007986 */ /* 0x0003e8000c10190a */
[----:B------:R-:W2:Y:S02]  /*0350*/  LDG.E R10, desc[UR10][R6.64+-0xc] ;  /* 0xfffff40a060a7981 */ /* 0x000ea4000c1e1900 */
[----:B--2---:R-:W-:-:S05]  /*0360*/  IADD3 R15, PT, PT, R11, R10, RZ ;  /* 0x0000000a0b0f7210 */ /* 0x004fca0007ffe0ff */
[----:B------:R2:W-:Y:S04]  /*0370*/  STG.E desc[UR10][R2.64], R15 ;  /* 0x0000000f02007986 */ /* 0x0005e8000c10190a */
[----:B------:R-:W3:Y:S02]  /*0380*/  LDG.E R10, desc[UR10][R6.64+-0x8] ;  /* 0xfffff80a060a7981 */ /* 0x000ee4000c1e1900 */
[----:B---3--:R-:W-:-:S05]  /*0390*/  IMAD.IADD R17, R15, 0x1, R10 ;  /* 0x000000010f117824 */ /* 0x008fca00078e020a */
[----:B------:R3:W-:Y:S04]  /*03a0*/  STG.E desc[UR10][R2.64], R17 ;  /* 0x0000001102007986 */ /* 0x0007e8000c10190a */
[----:B------:R-:W4:Y:S02]  /*03b0*/  LDG.E R10, desc[UR10][R6.64+-0x4] ;  /* 0xfffffc0a060a7981 */ /* 0x000f24000c1e1900 */
[----:B----4-:R-:W-:-:S05]  /*03c0*/  IMAD.IADD R19, R17, 0x1, R10 ;  /* 0x0000000111137824 */ /* 0x010fca00078e020a */
[----:B------:R4:W-:Y:S04]  /*03d0*/  STG.E desc[UR10][R2.64], R19 ;  /* 0x0000001302007986 */ /* 0x0009e8000c10190a */
[----:B------:R-:W1:Y:S02]  /*03e0*/  LDG.E R10, desc[UR10][R6.64] ;  /* 0x0000000a060a7981 */ /* 0x000e64000c1e1900 */
[----:B-1----:R-:W-:-:S05]  /*03f0*/  IADD3 R11, PT, PT, R19, R10, RZ ;  /* 0x0000000a130b7210 */ /* 0x002fca0007ffe0ff */
[----:B------:R-:W-:Y:S04]  /*0400*/  STG.E desc[UR10][R2.64], R11 ;  /* 0x0000000b02007986 */ /* 0x000fe8000c10190a */
        /* <DEDUP_REMOVED lines=9> */
[----:B------:R-:W4:Y:S02]  /*04a0*/  LDG.E R10, desc[UR10][R6.64+0x10] ;  /* 0x0000100a060a7981 */ /* 0x000f24000c1e1900 */
[----:B----4-:R-:W-:-:S05]  /*04b0*/  IADD3 R21, PT, PT, R19, R10, RZ ;  /* 0x0000000a13157210 */ /* 0x010fca0007ffe0ff */
[----:B------:R3:W-:Y:S04]  /*04c0*/  STG.E desc[UR10][R2.64], R21 ;  /* 0x0000001502007986 */ /* 0x0007e8000c10190a */
[----:B------:R-:W1:Y:S02]  /*04d0*/  LDG.E R10, desc[UR10][R6.64+0x14] ;  /* 0x0000140a060a7981 */ /* 0x000e64000c1e1900 */
[----:B-1----:R-:W-:-:S05]  /*04e0*/  IMAD.IADD R15, R21, 0x1, R10 ;  /* 0x00000001150f7824 */ /* 0x002fca00078e020a */
[----:B------:R3:W-:Y:S04]  /*04f0*/  STG.E desc[UR10][R2.64], R15 ;  /* 0x0000000f02007986 */ /* 0x0007e8000c10190a */
[----:B------:R-:W2:Y:S01]  /*0500*/  LDG.E R10, desc[UR10][R6.64+0x18] ;  /* 0x0000180a060a7981 */ /* 0x000ea2000c1e1900 */
[----:B------:R-:W-:Y:S02]  /*0510*/  IADD3 R8, PT, PT, R8, 0x10, RZ ;  /* 0x0000001008087810 */ /* 0x000fe40007ffe0ff */
[----:B--2---:R-:W-:-:S05]  /*0520*/  IADD3 R17, PT, PT, R15, R10, RZ ;  /* 0x0000000a0f117210 */ /* 0x004fca0007ffe0ff */
[----:B------:R3:W-:Y:S04]  /*0530*/  STG.E desc[UR10][R2.64], R17 ;  /* 0x0000001102007986 */ /* 0x0007e8000c10190a */
[----:B------:R-:W2:Y:S01]  /*0540*/  LDG.E R10, desc[UR10][R6.64+0x1c] ;  /* 0x00001c0a060a7981 */ /* 0x000ea2000c1e1900 */
[----:B------:R-:W-:Y:S01]  /*0550*/  ISETP.NE.AND P2, PT, R8, RZ, PT ;  /* 0x000000ff0800720c */ /* 0x000fe20003f45270 */
[----:B------:R-:W-:Y:S02]  /*0560*/  VIADD R9, R9, 0x10 ;  /* 0x0000001009097836 */ /* 0x000fe40000000000 */
[----:B--2---:R-:W-:-:S05]  /*0570*/  IMAD.IADD R11, R17, 0x1, R10 ;  /* 0x00000001110b7824 */ /* 0x004fca00078e020a */
[----:B------:R3:W-:Y:S05]  /*0580*/  STG.E desc[UR10][R2.64], R11 ;  /* 0x0000000b02007986 */ /* 0x0007ea000c10190a */
[----:B------:R-:W-:Y:S05]  /*0590*/  @P2 BRA `(.L_x_1) ;  /* 0xfffffffc00242947 */ /* 0x000fea000383ffff */
[----:B------:R-:W-:-:S07]  /*05a0*/  MOV R8, R0 ;  /* 0x0000000000087202 */ /* 0x000fce0000000f00 */
.L_x_0:
[----:B------:R-:W-:-:S13]  /*05b0*/  ISETP.NE.AND P2, PT, R12, RZ, PT ;  /* 0x000000ff0c00720c */ /* 0x000fda0003f45270 */
[----:B------:R-:W-:Y:S05]  /*05c0*/  @!P2 BRA `(.L_x_2) ;  /* 0x000000040008a947 */ /* 0x000fea0003800000 */
[----:B------:R-:W-:Y:S01]  /*05d0*/  ISETP.NE.AND P2, PT, R13, RZ, PT ;  /* 0x000000ff0d00720c */ /* 0x000fe20003f45270 */
[----:B------:R-:W-:-:S12]  /*05e0*/  @!P0 BRA `(.L_x_3) ;  /* 0x0000000000708947 */ /* 0x000fd80003800000 */
[----:B------:R-:W1:Y:S01]  /*05f0*/  LDC.64 R6, c[0x0][0x388] ;  /* 0x0000e200ff067b82 */ /* 0x000e620000000a00 */
[----:B------:R-:W-:-:S04]  /*0600*/  VIADD R9, R8, UR5 ;  /* 0x0000000508097c36 */ /* 0x000fc80008000000 */
[----:B-1----:R-:W-:-:S05]  /*0610*/  IMAD.WIDE R6, R9, 0x4, R6 ;  /* 0x0000000409067825 */ /* 0x002fca00078e0206 */
[----:B------:R-:W3:Y:S02]  /*0620*/  LDG.E R10, desc[UR10][R6.64] ;  /* 0x0000000a060a7981 */ /* 0x000ee4000c1e1900 */
[----:B---3--:R-:W-:-:S05]  /*0630*/  IADD3 R11, PT, PT, R11, R10, RZ ;  /* 0x0000000a0b0b7210 */ /* 0x008fca0007ffe0ff */
[----:B------:R-:W-:Y:S04]  /*0640*/  STG.E desc[UR10][R2.64], R11 ;  /* 0x0000000b02007986 */ /* 0x000fe8000c10190a */
[----:B------:R-:W2:Y:S02]  /*0650*/  LDG.E R10, desc[UR10][R6.64+0x4] ;  /* 0x0000040a060a7981 */ /* 0x000ea4000c1e1900 */
[----:B--2---:R-:W-:-:S05]  /*0660*/  IMAD.IADD R9, R11, 0x1, R10 ;  /* 0x000000010b097824 */ /* 0x004fca00078e020a */
[----:B------:R1:W-:Y:S04]  /*0670*/  STG.E desc[UR10][R2.64], R9 ;  /* 0x0000000902007986 */ /* 0x0003e8000c10190a */
[----:B------:R-:W2:Y:S02]  /*0680*/  LDG.E R10, desc[UR10][R6.64+0x8] ;  /* 0x0000080a060a7981 */ /* 0x000ea4000c1e1900 */
[----:B--2---:R-:W-:-:S05]  /*0690*/  IADD3 R15, PT, PT, R9, R10, RZ ;  /* 0x0000000a090f7210 */ /* 0x004fca0007ffe0ff */
[----:B------:R2:W-:Y:S04]  /*06a0*/  STG.E desc[UR10][R2.64], R15 ;  /* 0x0000000f02007986 */ /* 0x0005e8000c10190a */
[----:B------:R-:W3:Y:S02]  /*06b0*/  LDG.E R10, desc[UR10][R6.64+0xc] ;  /* 0x00000c0a060a7981 */ /* 0x000ee4000c1e1900 */
[----:B---3--:R-:W-:-:S05]  /*06c0*/  IMAD.IADD R17, R15, 0x1, R10 ;  /* 0x000000010f117824 */ /* 0x008fca00078e020a */
[----:B------:R4:W-:Y:S04]  /*06d0*/  STG.E desc[UR10][R2.64], R17 ;  /* 0x0000001102007986 */ /* 0x0009e8000c10190a */
[----:B------:R-:W3:Y:S02]  /*06e0*/  LDG.E R10, desc[UR10][R6.64+0x10] ;  /* 0x0000100a060a7981 */ /* 0x000ee4000c1e1900 */
[----:B---3--:R-:W-:-:S05]  /*06f0*/  IADD3 R19, PT, PT, R17, R10, RZ ;  /* 0x0000000a11137210 */ /* 0x008fca0007ffe0ff */
[----:B------:R4:W-:Y:S04]  /*0700*/  STG.E desc[UR10][R2.64], R19 ;  /* 0x0000001302007986 */ /* 0x0009e8000c10190a */
[----:B------:R-:W1:Y:S02]  /*0710*/  LDG.E R10, desc[UR10][R6.64+0x14] ;  /* 0x0000140a060a7981 */ /* 0x000e64000c1e1900 */
[----:B-1----:R-:W-:-:S05]  /*0720*/  IMAD.IADD R9, R19, 0x1, R10 ;  /* 0x0000000113097824 */ /* 0x002fca00078e020a */
[----:B------:R4:W-:Y:S04]  /*0730*/  STG.E desc[UR10][R2.64], R9 ;  /* 0x0000000902007986 */ /* 0x0009e8000c10190a */
[----:B------:R-:W2:Y:S02]  /*0740*/  LDG.E R10, desc[UR10][R6.64+0x18] ;  /* 0x0000180a060a7981 */ /* 0x000ea4000c1e1900 */
[----:B--2---:R-:W-:-:S05]  /*0750*/  IADD3 R15, PT, PT, R9, R10, RZ ;  /* 0x0000000a090f7210 */ /* 0x004fca0007ffe0ff */
[----:B------:R4:W-:Y:S04]  /*0760*/  STG.E desc[UR10][R2.64], R15 ;  /* 0x0000000f02007986 */ /* 0x0009e8000c10190a */
[----:B------:R-:W2:Y:S01]  /*0770*/  LDG.E R10, desc[UR10][R6.64+0x1c] ;  /* 0x00001c0a060a7981 */ /* 0x000ea2000c1e1900 */
[----:B------:R-:W-:Y:S01]  /*0780*/  IADD3 R8, PT, PT, R8, 0x8, RZ ;  /* 0x0000000808087810 */ /* 0x000fe20007ffe0ff */
[----:B--2---:R-:W-:-:S05]  /*0790*/  IMAD.IADD R11, R15, 0x1, R10 ;  /* 0x000000010f0b7824 */ /* 0x004fca00078e020a */
[----:B------:R4:W-:Y:S02]  /*07a0*/  STG.E desc[UR10][R2.64], R11 ;  /* 0x0000000b02007986 */ /* 0x0009e4000c10190a */
.L_x_3:
[----:B------:R-:W-:Y:S05]  /*07b0*/  @!P2 BRA `(.L_x_2) ;  /* 0x00000000008ca947 */ /* 0x000fea0003800000 */
[----:B------:R-:W-:Y:S01]  /*07c0*/  ISETP.NE.AND P2, PT, R4, RZ, PT ;  /* 0x000000ff0400720c */ /* 0x000fe20003f45270 */
[----:B------:R-:W-:-:S12]  /*07d0*/  @!P1 BRA `(.L_x_4) ;  /* 0x0000000000409947 */ /* 0x000fd80003800000 */
[----:B------:R-:W1:Y:S01]  /*07e0*/  LDC.64 R6, c[0x0][0x388] ;  /* 0x0000e200ff067b82 */ /* 0x000e620000000a00 */
[----:B----4-:R-:W-:-:S04]  /*07f0*/  VIADD R9, R8, UR5 ;  /* 0x0000000508097c36 */ /* 0x010fc80008000000 */
[----:B-1----:R-:W-:-:S05]  /*0800*/  IMAD.WIDE R6, R9, 0x4, R6 ;  /* 0x0000000409067825 */ /* 0x002fca00078e0206 */
[----:B------:R-:W2:Y:S02]  /*0810*/  LDG.E R10, desc[UR10][R6.64] ;  /* 0x0000000a060a7981 */ /* 0x000ea4000c1e1900 */
[----:B--2---:R-:W-:-:S05]  /*0820*/  IADD3 R9, PT, PT, R11, R10, RZ ;  /* 0x0000000a0b097210 */ /* 0x004fca0007ffe0ff */
[----:B------:R1:W-:Y:S04]  /*0830*/  STG.E desc[UR10][R2.64], R9 ;  /* 0x0000000902007986 */ /* 0x0003e8000c10190a */
[----:B------:R-:W3:Y:S02]  /*0840*/  LDG.E R10, desc[UR10][R6.64+0x4] ;  /* 0x0000040a060a7981 */ /* 0x000ee4000c1e1900 */
[----:B---3--:R-:W-:-:S05]  /*0850*/  IMAD.IADD R15, R9, 0x1, R10 ;  /* 0x00000001090f7824 */ /* 0x008fca00078e020a */
        /* <DEDUP_REMOVED lines=8> */
.L_x_4:
[----:B------:R-:W-:Y:S05]  /*08e0*/  @!P2 BRA `(.L_x_2) ;  /* 0x000000000040a947 */ /* 0x000fea0003800000 */
[----:B------:R-:W2:Y:S01]  /*08f0*/  LDC.64 R6, c[0x0][0x388] ;  /* 0x0000e200ff067b82 */ /* 0x000ea20000000a00 */
[----:B-1--4-:R-:W-:-:S04]  /*0900*/  VIADD R9, R8, UR5 ;  /* 0x0000000508097c36 */ /* 0x012fc80008000000 */
[----:B--2---:R-:W-:-:S05]  /*0910*/  IMAD.WIDE R6, R9, 0x4, R6 ;  /* 0x0000000409067825 */ /* 0x004fca00078e0206 */
[----:B------:R-:W3:Y:S01]  /*0920*/  LDG.E R8, desc[UR10][R6.64] ;  /* 0x0000000a06087981 */ /* 0x000ee2000c1e1900 */
[----:B------:R-:W-:Y:S02]  /*0930*/  ISETP.NE.AND P2, PT, R4, 0x1, PT ;  /* 0x000000010400780c */ /* 0x000fe40003f45270 */
[----:B---3--:R-:W-:-:S05]  /*0940*/  IADD3 R11, PT, PT, R11, R8, RZ ;  /* 0x000000080b0b7210 */ /* 0x008fca0007ffe0ff */
[----:B------:R2:W-:Y:S06]  /*0950*/  STG.E desc[UR10][R2.64], R11 ;  /* 0x0000000b02007986 */ /* 0x0005ec000c10190a */
[----:B------:R-:W-:Y:S05]  /*0960*/  @!P2 BRA `(.L_x_2) ;  /* 0x000000000020a947 */ /* 0x000fea0003800000 */
[----:B------:R-:W2:Y:S01]  /*0970*/  LDG.E R8, desc[UR10][R6.64+0x4] ;  /* 0x0000040a06087981 */ /* 0x000ea2000c1e1900 */
[----:B------:R-:W-:Y:S01]  /*0980*/  ISETP.NE.AND P2, PT, R4, 0x2, PT ;  /* 0x000000020400780c */ /* 0x000fe20003f45270 */
[----:B--2---:R-:W-:-:S05]  /*0990*/  IMAD.IADD R11, R11, 0x1, R8 ;  /* 0x000000010b0b7824 */ /* 0x004fca00078e0208 */
[----:B------:R1:W-:Y:S07]  /*09a0*/  STG.E desc[UR10][R2.64], R11 ;  /* 0x0000000b02007986 */ /* 0x0003ee000c10190a */
[----:B------:R-:W-:Y:S05]  /*09b0*/  @!P2 BRA `(.L_x_2) ;  /* 0x00000000000ca947 */ /* 0x000fea0003800000 */
[----:B------:R-:W1:Y:S02]  /*09c0*/  LDG.E R6, desc[UR10][R6.64+0x8] ;  /* 0x0000080a06067981 */ /* 0x000e64000c1e1900 */
[----:B-1----:R-:W-:-:S05]  /*09d0*/  IADD3 R11, PT, PT, R11, R6, RZ ;  /* 0x000000060b0b7210 */ /* 0x002fca0007ffe0ff */
[----:B------:R1:W-:Y:S02]  /*09e0*/  STG.E desc[UR10][R2.64], R11 ;  /* 0x0000000b02007986 */ /* 0x0003e4000c10190a */
.L_x_2:
[----:B------:R-:W-:Y:S05]  /*09f0*/  BRA.U UP1, `(.L_x_5) ;  /* 0xfffffff501e47547 */ /* 0x000fea000b83ffff */
[----:B------:R-:W-:Y:S05]  /*0a00*/  EXIT ;  /* 0x000000000000794d */ /* 0x000fea0003800000 */
.L_x_6:
[----:B------:R-:W-:-:S00]  /*0a10*/  BRA `(.L_x_6) ;  /* 0xfffffffc00fc7947 */ /* 0x000fc0000383ffff */
[----:B------:R-:W-:-:S00]  /*0a20*/  NOP ;  /* 0x0000000000007918 */ /* 0x000fc00000000000 */
        /* <DEDUP_REMOVED lines=13> */
.L_x_24:


//--------------------- .text._Z14make_iterationPKiS0_iiPiS1_ --------------------------
	.section	.text._Z14make_iterationPKiS0_iiPiS1_,"ax",@progbits
	.align	128
        .global         _Z14make_iterationPKiS0_iiPiS1_
        .type           _Z14make_iterationPKiS0_iiPiS1_,@function
        .size           _Z14make_iterationPKiS0_iiPiS1_,(.L_x_25 - _Z14make_iterationPKiS0_iiPiS1_)
        .other          _Z14make_iterationPKiS0_iiPiS1_,@"STO_CUDA_ENTRY STV_DEFAULT"
_Z14make_iterationPKiS0_iiPiS1_:
.text._Z14make_iterationPKiS0_iiPiS1_:
[----:B------:R-:W-:Y:S01]  /*0000*/  LDC R1, c[0x0][0x37c] ;  /* 0x0000df00ff017b82 */ /* 0x000fe20000000800 */
[----:B------:R-:W0:Y:S07]  /*0010*/  S2R R0, SR_TID.Y ;  /* 0x0000000000007919 */ /* 0x000e2e0000002200 */
[----:B------:R-:W0:Y:S01]  /*0020*/  S2UR UR8, SR_CTAID.Y ;  /* 0x00000000000879c3 */ /* 0x000e220000002600 */
[----:B------:R-:W1:Y:S01]  /*0030*/  LDCU.64 UR6, c[0x0][0x358] ;  /* 0x00006b00ff0677ac */ /* 0x000e620008000a00 */
[----:B------:R-:W2:Y:S01]  /*0040*/  S2R R3, SR_TID.X ;  /* 0x0000000000037919 */ /* 0x000ea20000002100 */
[----:B------:R-:W2:Y:S05]  /*0050*/  S2R R2, SR_CTAID.X ;  /* 0x0000000000027919 */ /* 0x000eaa0000002500 */
[----:B------:R-:W0:Y:S01]  /*0060*/  LDC R9, c[0x0][0x364] ;  /* 0x0000d900ff097b82 */ /* 0x000e220000000800 */
[----:B------:R-:W2:Y:S07]  /*0070*/  LDCU UR4, c[0x0][0x360] ;  /* 0x00006c00ff0477ac */ /* 0x000eae0008000800 */
[----:B------:R-:W3:Y:S08]  /*0080*/  LDC R12, c[0x0][0x390] ;  /* 0x0000e400ff0c7b82 */ /* 0x000ef00000000800 */
[----:B------:R-:W4:Y:S01]  /*0090*/  LDC.64 R6, c[0x0][0x388] ;  /* 0x0000e200ff067b82 */ /* 0x000f220000000a00 */
[----:B0-----:R-:W-:-:S02]  /*00a0*/  IMAD R9, R9, UR8, R0 ;  /* 0x0000000809097c24 */ /* 0x001fc4000f8e0200 */
[----:B--2---:R-:W-:-:S04]  /*00b0*/  IMAD R10, R2, UR4, R3 ;  /* 0x00000004020a7c24 */ /* 0x004fc8000f8e0203 */
[----:B---3--:R-:W-:-:S04]  /*00c0*/  IMAD R4, R9, R12, R10 ;  /* 0x0000000c09047224 */ /* 0x008fc800078e020a */
[----:B----4-:R-:W-:-:S06]  /*00d0*/  IMAD.WIDE R6, R4, 0x4, R6 ;  /* 0x0000000404067825 */ /* 0x010fcc00078e0206 */
[----:B-1----:R-:W2:Y:S01]  /*00e0*/  LDG.E R6, desc[UR6][R6.64] ;  /* 0x0000000606067981 */ /* 0x002ea2000c1e1900 */
[----:B------:R-:W0:Y:S01]  /*00f0*/  S2UR UR5, SR_CgaCtaId ;  /* 0x00000000000579c3 */ /* 0x000e220000008800 */
[----:B------:R-:W-:Y:S01]  /*0100*/  UMOV UR4, 0x400 ;  /* 0x0000040000047882 */ /* 0x000fe20000000000 */
[----:B------:R-:W-:Y:S01]  /*0110*/  BSSY.RECONVERGENT B2, `(.L_x_7) ;  /* 0x00000e5000027945 */ /* 0x000fe20003800200 */
[----:B0-----:R-:W-:-:S06]  /*0120*/  ULEA UR4, UR5, UR4, 0x18 ;  /* 0x0000000405047291 */ /* 0x001fcc000f8ec0ff */
[----:B------:R-:W-:-:S05]  /*0130*/  LEA R8, R0, UR4, 0x6 ;  /* 0x0000000400087c11 */ /* 0x000fca000f8e30ff */
[----:B------:R-:W-:-:S05]  /*0140*/  IMAD R5, R3, 0x4, R8 ;  /* 0x0000000403057824 */ /* 0x000fca00078e0208 */
[----:B------:R0:W-:Y:S01]  /*0150*/  STS [R5], RZ ;  /* 0x000000ff05007388 */ /* 0x0001e20000000800 */
[----:B--2---:R-:W-:-:S13]  /*0160*/  ISETP.GE.AND P0, PT, R6, 0x1, PT ;  /* 0x000000010600780c */ /* 0x004fda0003f06270 */
[----:B------:R-:W-:-:S05]  /*0170*/  @P0 VIADD R8, R6, 0xffffffff ;  /* 0xffffffff06080836 */ /* 0x000fca0000000000 */
[----:B------:R-:W-:-:S04]  /*0180*/  @P0 ISETP.NE.AND P1, PT, R8, RZ, PT ;  /* 0x000000ff0800020c */ /* 0x000fc80003f25270 */
[----:B------:R-:W-:Y:S01]  /*0190*/  @P0 SEL R11, R8, 0xffffffe2, P1 ;  /* 0xffffffe2080b0807 */ /* 0x000fe20000800000 */
[----:B0-----:R-:W-:Y:S08]  /*01a0*/  @P0 BRA `(.L_x_8) ;  /* 0x0000000c006c0947 */ /* 0x001ff00003800000 */
[----:B------:R-:W-:-:S13]  /*01b0*/  ISETP.GT.AND P0, PT, R6, -0x1, PT ;  /* 0xffffffff0600780c */ /* 0x000fda0003f04270 */
[----:B------:R-:W-:Y:S01]  /*01c0*/  @!P0 VIADD R11, R6, 0x1 ;  /* 0x00000001060b8836 */ /* 0x000fe20000000000 */
[----:B------:R-:W-:Y:S06]  /*01d0*/  @!P0 BRA `(.L_x_8) ;  /* 0x0000000c00608947 */ /* 0x000fec0003800000 */
[C---:B------:R-:W-:Y:S01]  /*01e0*/  VIMNMX.U32 R6, PT, PT, R9.reuse, 0x1, !PT ;  /* 0x0000000109067848 */ /* 0x040fe20007fe0000 */
[----:B------:R-:W-:Y:S01]  /*01f0*/  VIADD R7, R12, 0xffffffff ;  /* 0xffffffff0c077836 */ /* 0x000fe20000000000 */
[----:B------:R-:W-:Y:S01]  /*0200*/  BSSY.RECONVERGENT B1, `(.L_x_9) ;  /* 0x00000cd000017945 */ /* 0x000fe20003800200 */
[----:B------:R-:W-:Y:S02]  /*0210*/  IMAD.MOV.U32 R12, RZ, RZ, RZ ;  /* 0x000000ffff0c7224 */ /* 0x000fe400078e00ff */
[----:B------:R-:W-:Y:S01]  /*0220*/  VIADD R11, R6, 0xffffffff ;  /* 0xffffffff060b7836 */ /* 0x000fe20000000000 */
[----:B------:R-:W-:-:S04]  /*0230*/  VIADDMNMX R6, R9, 0x1, R7, PT ;  /* 0x0000000109067846 */ /* 0x000fc80003800107 */
[----:B------:R-:W-:-:S13]  /*0240*/  ISETP.GT.AND P0, PT, R11, R6, PT ;  /* 0x000000060b00720c */ /* 0x000fda0003f04270 */
[----:B------:R-:W-:Y:S05]  /*0250*/  @P0 BRA `(.L_x_10) ;  /* 0x0000000c001c0947 */ /* 0x000fea0003800000 */
[C---:B------:R-:W-:Y:S01]  /*0260*/  VIADDMNMX R7, R10.reuse, 0x1, R7, PT ;  /* 0x000000010a077846 */ /* 0x040fe20003800107 */
[----:B------:R-:W-:Y:S01]  /*0270*/  IMAD.MOV.U32 R9, RZ, RZ, R11 ;  /* 0x000000ffff097224 */ /* 0x000fe200078e000b */
[----:B------:R-:W-:Y:S01]  /*0280*/  VIMNMX R8, PT, PT, R10, 0x1, !PT ;  /* 0x000000010a087848 */ /* 0x000fe20007fe0100 */
[----:B------:R-:W-:-:S04]  /*0290*/  IMAD.MOV.U32 R12, RZ, RZ, RZ ;  /* 0x000000ffff0c7224 */ /* 0x000fc800078e00ff */
[----:B------:R-:W-:Y:S02]  /*02a0*/  IMAD.IADD R13, R7, 0x1, -R8 ;  /* 0x00000001070d7824 */ /* 0x000fe400078e0a08 */
[----:B------:R-:W-:-:S03]  /*02b0*/  VIADD R10, R8, 0xffffffff ;  /* 0xffffffff080a7836 */ /* 0x000fc60000000000 */
[----:B------:R-:W-:-:S04]  /*02c0*/  IADD3 R14, PT, PT, R13, 0x2, RZ ;  /* 0x000000020d0e7810 */ /* 0x000fc80007ffe0ff */
[C---:B------:R-:W-:Y:S02]  /*02d0*/  LOP3.LUT R18, R14.reuse, 0xf, RZ, 0xc0, !PT ;  /* 0x0000000f0e127812 */ /* 0x040fe400078ec0ff */
[C---:B------:R-:W-:Y:S02]  /*02e0*/  LOP3.LUT R19, R14.reuse, 0x7, RZ, 0xc0, !PT ;  /* 0x000000070e137812 */ /* 0x040fe400078ec0ff */
[----:B------:R-:W-:-:S07]  /*02f0*/  LOP3.LUT R11, R14, 0x3, RZ, 0xc0, !PT ;  /* 0x000000030e0b7812 */ /* 0x000fce00078ec0ff */
.L_x_21:
[----:B------:R-:W-:Y:S01]  /*0300*/  ISETP.GT.AND P0, PT, R10, R7, PT ;  /* 0x000000070a00720c */ /* 0x000fe20003f04270 */
[----:B------:R-:W-:-:S12]  /*0310*/  BSSY.RECONVERGENT B0, `(.L_x_11) ;  /* 0x00000b8000007945 */ /* 0x000fd80003800200 */
[----:B------:R-:W-:Y:S05]  /*0320*/  @P0 BRA `(.L_x_12) ;  /* 0x0000000800d80947 */ /* 0x000fea0003800000 */
[----:B------:R-:W-:Y:S01]  /*0330*/  VIADD R14, R13, 0x1 ;  /* 0x000000010d0e7836 */ /* 0x000fe20000000000 */
[----:B------:R-:W-:Y:S01]  /*0340*/  BSSY.RECONVERGENT B3, `(.L_x_13) ;  /* 0x0000054000037945 */ /* 0x000fe20003800200 */
[----:B------:R-:W-:-:S03]  /*0350*/  IMAD.MOV.U32 R16, RZ, RZ, R10 ;  /* 0x000000ffff107224 */ /* 0x000fc600078e000a */
[----:B------:R-:W-:-:S13]  /*0360*/  ISETP.GE.U32.AND P0, PT, R14, 0xf, PT ;  /* 0x0000000f0e00780c */ /* 0x000fda0003f06070 */
[----:B------:R-:W-:Y:S05]  /*0370*/  @!P0 BRA `(.L_x_14) ;  /* 0x0000000400408947 */ /* 0x000fea0003800000 */
[----:B------:R-:W0:Y:S01]  /*0380*/  LDC.64 R14, c[0x0][0x388] ;  /* 0x0000e200ff0e7b82 */ /* 0x000e220000000a00 */
[----:B------:R-:W1:Y:S01]  /*0390*/  LDCU UR4, c[0x0][0x390] ;  /* 0x00007200ff0477ac */ /* 0x000e620008000800 */
[----:B------:R-:W-:Y:S01]  /*03a0*/  VIADD R21, R13, 0x2 ;  /* 0x000000020d157836 */ /* 0x000fe20000000000 */
[----:B------:R-:W-:Y:S01]  /*03b0*/  BSSY.RECONVERGENT B4, `(.L_x_15) ;  /* 0x000004b000047945 */ /* 0x000fe20003800200 */
[----:B------:R-:W-:-:S03]  /*03c0*/  MOV R20, R8 ;  /* 0x0000000800147202 */ /* 0x000fc60000000f00 */
[----:B------:R-:W-:-:S05]  /*03d0*/  LOP3.LUT R21, R21, 0xfffffff0, RZ, 0xc0, !PT ;  /* 0xfffffff015157812 */ /* 0x000fca00078ec0ff */
[----:B------:R-:W-:Y:S02]  /*03e0*/  IMAD.MOV R21, RZ, RZ, -R21 ;  /* 0x000000ffff157224 */ /* 0x000fe400078e0a15 */
[----:B-1----:R-:W-:-:S07]  /*03f0*/  IMAD R23, R9, UR4, R10 ;  /* 0x0000000409177c24 */ /* 0x002fce000f8e020a */
.L_x_16:
[----:B0-----:R-:W-:-:S05]  /*0400*/  IMAD.WIDE R16, R23, 0x4, R14 ;  /* 0x0000000417107825 */ /* 0x001fca00078e020e */
[----:B------:R-:W2:Y:S04]  /*0410*/  LDG.E R22, desc[UR6][R16.64] ;  /* 0x0000000610167981 */ /* 0x000ea8000c1e1900 */
[----:B------:R-:W3:Y:S04]  /*0420*/  LDG.E R25, desc[UR6][R16.64+0x4] ;  /* 0x0000040610197981 */ /* 0x000ee8000c1e1900 */
[----:B------:R-:W4:Y:S04]  /*0430*/  LDG.E R24, desc[UR6][R16.64+0x8] ;  /* 0x0000080610187981 */ /* 0x000f28000c1e1900 */
[----:B------:R-:W5:Y:S01]  /*0440*/  LDG.E R27, desc[UR6][R16.64+0x10] ;  /* 0x00001006101b7981 */ /* 0x000f62000c1e1900 */
[----:B--2---:R-:W-:-:S03]  /*0450*/  ISETP.GT.AND P0, PT, R22, RZ, PT ;  /* 0x000000ff1600720c */ /* 0x004fc60003f04270 */
[----:B------:R-:W2:Y:S01]  /*0460*/  LDG.E R22, desc[UR6][R16.64+0xc] ;  /* 0x00000c0610167981 */ /* 0x000ea2000c1e1900 */
[----:B---3--:R-:W-:Y:S01]  /*0470*/  ISETP.GT.AND P1, PT, R25, RZ, PT ;  /* 0x000000ff1900720c */ /* 0x008fe20003f24270 */
[----:B------:R-:W-:-:S08]  /*0480*/  VIADD R25, R12, 0x1 ;  /* 0x000000010c197836 */ /* 0x000fd00000000000 */
[----:B------:R-:W-:Y:S02]  /*0490*/  @!P0 IMAD.MOV R25, RZ, RZ, R12 ;  /* 0x000000ffff198224 */ /* 0x000fe400078e020c */
[----:B------:R-:W3:Y:S01]  /*04a0*/  LDG.E R12, desc[UR6][R16.64+0x14] ;  /* 0x00001406100c7981 */ /* 0x000ee2000c1e1900 */
[----:B----4-:R-:W-:Y:S01]  /*04b0*/  ISETP.GT.AND P0, PT, R24, RZ, PT ;  /* 0x000000ff1800720c */ /* 0x010fe20003f04270 */
[----:B------:R-:W-:Y:S02]  /*04c0*/  VIADD R26, R25, 0x1 ;  /* 0x00000001191a7836 */ /* 0x000fe40000000000 */
[----:B------:R-:W-:Y:S01]  /*04d0*/  @!P1 IMAD.MOV R26, RZ, RZ, R25 ;  /* 0x000000ffff1a9224 */ /* 0x000fe200078e0219 */
[----:B------:R-:W4:Y:S01]  /*04e0*/  LDG.E R24, desc[UR6][R16.64+0x18] ;  /* 0x0000180610187981 */ /* 0x000f22000c1e1900 */
[----:B--2---:R-:W-:Y:S02]  /*04f0*/  ISETP.GT.AND P1, PT, R22, RZ, PT ;  /* 0x000000ff1600720c */ /* 0x004fe40003f24270 */
[----:B------:R-:W-:-:S06]  /*0500*/  VIADD R22, R26, 0x1 ;  /* 0x000000011a167836 */ /* 0x000fcc0000000000 */
[----:B------:R-:W-:Y:S02]  /*0510*/  @!P0 IADD3 R22, PT, PT, R26, RZ, RZ ;  /* 0x000000ff1a168210 */ /* 0x000fe40007ffe0ff */
[----:B-----5:R-:W-:Y:S02]  /*0520*/  ISETP.GT.AND P0, PT, R27, RZ, PT ;  /* 0x000000ff1b00720c */ /* 0x020fe40003f04270 */
[----:B------:R-:W2:Y:S01]  /*0530*/  LDG.E R27, desc[UR6][R16.64+0x20] ;  /* 0x00002006101b7981 */ /* 0x000ea2000c1e1900 */
[----:B------:R-:W-:Y:S02]  /*0540*/  VIADD R25, R22, 0x1 ;  /* 0x0000000116197836 */ /* 0x000fe40000000000 */
[----:B------:R-:W-:Y:S02]  /*0550*/  @!P1 IMAD.MOV R25, RZ, RZ, R22 ;  /* 0x000000ffff199224 */ /* 0x000fe400078e0216 */
[----:B------:R-:W5:Y:S01]  /*0560*/  LDG.E R22, desc[UR6][R16.64+0x1c] ;  /* 0x00001c0610167981 */ /* 0x000f62000c1e1900 */
[----:B---3--:R-:W-:Y:S01]  /*0570*/  ISETP.GT.AND P1, PT, R12, RZ, PT ;  /* 0x000000ff0c00720c */ /* 0x008fe20003f24270 */
[----:B------:R-:W-:-:S04]  /*0580*/  VIADD R12, R25, 0x1 ;  /* 0x00000001190c7836 */ /* 0x000fc80000000000 */
[----:B------:R-:W-:Y:S02]  /*0590*/  @!P0 IMAD.MOV R12, RZ, RZ, R25 ;  /* 0x000000ffff0c8224 */ /* 0x000fe400078e0219 */
[----:B------:R-:W3:Y:S02]  /*05a0*/  LDG.E R25, desc[UR6][R16.64+0x24] ;  /* 0x0000240610197981 */ /* 0x000ee4000c1e1900 */
[----:B------:R-:W-:-:S04]  /*05b0*/  VIADD R26, R12, 0x1 ;  /* 0x000000010c1a7836 */ /* 0x000fc80000000000 */
[----:B------:R-:W-:Y:S02]  /*05c0*/  @!P1 IMAD.MOV R26, RZ, RZ, R12 ;  /* 0x000000ffff1a9224 */ /* 0x000fe400078e020c */
[----:B------:R-:W3:Y:S01]  /*05d0*/  LDG.E R12, desc[UR6][R16.64+0x28] ;  /* 0x00002806100c7981 */ /* 0x000ee2000c1e1900 */
[----:B----4-:R-:W-:Y:S02]  /*05e0*/  ISETP.GT.AND P0, PT, R24, RZ, PT ;  /* 0x000000ff1800720c */ /* 0x010fe40003f04270 */
[----:B-----5:R-:W-:Y:S02]  /*05f0*/  ISETP.GT.AND P1, PT, R22, RZ, PT ;  /* 0x000000ff1600720c */ /* 0x020fe40003f24270 */
[----:B------:R-:W-:-:S09]  /*0600*/  IADD3 R22, PT, PT, R26, 0x1, RZ ;  /* 0x000000011a167810 */ /* 0x000fd20007ffe0ff */
[----:B------:R-:W-:Y:S01]  /*0610*/  @!P0 IMAD.MOV R22, RZ, RZ, R26 ;  /* 0x000000ffff168224 */ /* 0x000fe200078e021a */
[----:B--2---:R-:W-:Y:S01]  /*0620*/  ISETP.GT.AND P0, PT, R27, RZ, PT ;  /* 0x000000ff1b00720c */ /* 0x004fe20003f04270 */
[----:B------:R-:W2:Y:S02]  /*0630*/  LDG.E R26, desc[UR6][R16.64+0x30] ;  /* 0x00003006101a7981 */ /* 0x000ea4000c1e1900 */
[----:B------:R-:W-:Y:S02]  /*0640*/  VIADD R24, R22, 0x1 ;  /* 0x0000000116187836 */ /* 0x000fe40000000000 */
[----:B------:R0:W4:Y:S01]  /*0650*/  LDG.E R27, desc[UR6][R16.64+0x3c] ;  /* 0x00003c06101b7981 */ /* 0x000122000c1e1900 */
[----:B------:R-:W-:Y:S01]  /*0660*/  @!P1 IMAD.MOV R24, RZ, RZ, R22 ;  /* 0x000000ffff189224 */ /* 0x000fe200078e0216 */
[----:B---3--:R-:W-:Y:S02]  /*0670*/  ISETP.GT.AND P1, PT, R25, RZ, PT ;  /* 0x000000ff1900720c */ /* 0x008fe40003f24270 */
[----:B------:R-:W3:Y:S01]  /*0680*/  LDG.E R22, desc[UR6][R16.64+0x2c] ;  /* 0x00002c0610167981 */ /* 0x000ee2000c1e1900 */
[----:B------:R-:W-:-:S03]  /*0690*/  VIADD R25, R24, 0x1 ;  /* 0x0000000118197836 */ /* 0x000fc60000000000 */
[----:B------:R-:W-:-:S04]  /*06a0*/  @!P0 IMAD.MOV R25, RZ, RZ, R24 ;  /* 0x000000ffff198224 */ /* 0x000fc800078e0218 */
[----:B------:R-:W-:-:S03]  /*06b0*/  VIADD R24, R25, 0x1 ;  /* 0x0000000119187836 */ /* 0x000fc60000000000 */
[----:B------:R-:W-:Y:S02]  /*06c0*/  @!P1 IADD3 R24, PT, PT, R25, RZ, RZ ;  /* 0x000000ff19189210 */ /* 0x000fe40007ffe0ff */
[----:B------:R-:W5:Y:S01]  /*06d0*/  LDG.E R25, desc[UR6][R16.64+0x34] ;  /* 0x0000340610197981 */ /* 0x000f62000c1e1900 */
[----:B------:R-:W-:-:S03]  /*06e0*/  ISETP.GT.AND P0, PT, R12, RZ, PT ;  /* 0x000000ff0c00720c */ /* 0x000fc60003f04270 */
[----:B------:R-:W4:Y:S01]  /*06f0*/  LDG.E R12, desc[UR6][R16.64+0x38] ;  /* 0x00003806100c7981 */ /* 0x000f22000c1e1900 */
[----:B------:R-:W-:Y:S02]  /*0700*/  VIADD R21, R21, 0x10 ;  /* 0x0000001015157836 */ /* 0x000fe40000000000 */
[----:B------:R-:W-:Y:S02]  /*0710*/  VIADD R20, R20, 0x10 ;  /* 0x0000001014147836 */ /* 0x000fe40000000000 */
[----:B------:R-:W-:Y:S01]  /*0720*/  VIADD R23, R23, 0x10 ;  /* 0x0000001017177836 */ /* 0x000fe20000000000 */
[----:B---3--:R-:W-:Y:S01]  /*0730*/  ISETP.GT.AND P1, PT, R22, RZ, PT ;  /* 0x000000ff1600720c */ /* 0x008fe20003f24270 */
[----:B------:R-:W-:-:S03]  /*0740*/  VIADD R22, R24, 0x1 ;  /* 0x0000000118167836 */ /* 0x000fc60000000000 */
[----:B------:R-:W-:Y:S01]  /*0750*/  @!P0 IMAD.MOV R22, RZ, RZ, R24 ;  /* 0x000000ffff168224 */ /* 0x000fe200078e0218 */
[----:B--2---:R-:W-:-:S03]  /*0760*/  ISETP.GT.AND P0, PT, R26, RZ, PT ;  /* 0x000000ff1a00720c */ /* 0x004fc60003f04270 */
[----:B------:R-:W-:-:S05]  /*0770*/  VIADD R24, R22, 0x1 ;  /* 0x0000000116187836 */ /* 0x000fca0000000000 */
[----:B------:R-:W-:Y:S01]  /*0780*/  @!P1 IMAD.MOV R24, RZ, RZ, R22 ;  /* 0x000000ffff189224 */ /* 0x000fe200078e0216 */
[----:B-----5:R-:W-:-:S03]  /*0790*/  ISETP.GT.AND P1, PT, R25, RZ, PT ;  /* 0x000000ff1900720c */ /* 0x020fc60003f24270 */
[----:B------:R-:W-:Y:S02]  /*07a0*/  VIADD R22, R24, 0x1 ;  /* 0x0000000118167836 */ /* 0x000fe40000000000 */
[----:B------:R-:W-:Y:S01]  /*07b0*/  @!P0 IMAD.MOV R22, RZ, RZ, R24 ;  /* 0x000000ffff168224 */ /* 0x000fe200078e0218 */
[----:B----4-:R-:W-:-:S04]  /*07c0*/  ISETP.GT.AND P0, PT, R12, RZ, PT ;  /* 0x000000ff0c00720c */ /* 0x010fc80003f04270 */
[----:B------:R-:W-:-:S03]  /*07d0*/  IADD3 R12, PT, PT, R22, 0x1, RZ ;  /* 0x00000001160c7810 */ /* 0x000fc60007ffe0ff */
[----:B------:R-:W-:-:S04]  /*07e0*/  @!P1 IMAD.MOV R12, RZ, RZ, R22 ;  /* 0x000000ffff0c9224 */ /* 0x000fc800078e0216 */
[----:B0-----:R-:W-:Y:S02]  /*07f0*/  VIADD R16, R12, 0x1 ;  /* 0x000000010c107836 */ /* 0x001fe40000000000 */
[----:B------:R-:W-:Y:S01]  /*0800*/  @!P0 IMAD.MOV R16, RZ, RZ, R12 ;  /* 0x000000ffff108224 */ /* 0x000fe200078e020c */
[----:B------:R-:W-:Y:S02]  /*0810*/  ISETP.NE.AND P0, PT, R21, RZ, PT ;  /* 0x000000ff1500720c */ /* 0x000fe40003f05270 */
[----:B------:R-:W-:Y:S01]  /*0820*/  ISETP.GT.AND P1, PT, R27, RZ, PT ;  /* 0x000000ff1b00720c */ /* 0x000fe20003f24270 */
[----:B------:R-:W-:-:S12]  /*0830*/  VIADD R12, R16, 0x1 ;  /* 0x00000001100c7836 */ /* 0x000fd80000000000 */
[----:B------:R-:W-:Y:S01]  /*0840*/  @!P1 IADD3 R12, PT, PT, R16, RZ, RZ ;  /* 0x000000ff100c9210 */ /* 0x000fe20007ffe0ff */
[----:B------:R-:W-:Y:S06]  /*0850*/  @P0 BRA `(.L_x_16) ;  /* 0xfffffff800e80947 */ /* 0x000fec000383ffff */
[----:B------:R-:W-:Y:S05]  /*0860*/  BSYNC.RECONVERGENT B4 ;  /* 0x0000000000047941 */ /* 0x000fea0003800200 */
.L_x_15:
[----:B------:R-:W-:-:S07]  /*0870*/  VIADD R16, R20, 0xffffffff ;  /* 0xffffffff14107836 */ /* 0x000fce0000000000 */
.L_x_14:
[----:B------:R-:W-:Y:S05]  /*0880*/  BSYNC.RECONVERGENT B3 ;  /* 0x0000000000037941 */ /* 0x000fea0003800200 */
.L_x_13:
[----:B------:R-:W-:-:S13]  /*0890*/  ISETP.NE.AND P0, PT, R18, RZ, PT ;  /* 0x000000ff1200720c */ /* 0x000fda0003f05270 */
[----:B------:R-:W-:Y:S05]  /*08a0*/  @!P0 BRA `(.L_x_12) ;  /* 0x0000000400788947 */ /* 0x000fea0003800000 */
[----:B------:R-:W-:Y:S01]  /*08b0*/  VIADD R14, R18, 0xffffffff ;  /* 0xffffffff120e7836 */ /* 0x000fe20000000000 */
[----:B------:R-:W-:Y:S01]  /*08c0*/  BSSY.RECONVERGENT B3, `(.L_x_17) ;  /* 0x0000029000037945 */ /* 0x000fe20003800200 */
[----:B------:R-:W-:-:S03]  /*08d0*/  ISETP.NE.AND P0, PT, R19, RZ, PT ;  /* 0x000000ff1300720c */ /* 0x000fc60003f05270 */
[----:B------:R-:W-:-:S13]  /*08e0*/  ISETP.GE.U32.AND P1, PT, R14, 0x7, PT ;  /* 0x000000070e00780c */ /* 0x000fda0003f26070 */
[----:B------:R-:W-:Y:S05]  /*08f0*/  @!P1 BRA `(.L_x_18) ;  /* 0x0000000000949947 */ /* 0x000fea0003800000 */
[----:B------:R-:W0:Y:S01]  /*0900*/  LDC.64 R14, c[0x0][0x388] ;  /* 0x0000e200ff0e7b82 */ /* 0x000e220000000a00 */
[----:B------:R-:W1:Y:S02]  /*0910*/  LDCU UR4, c[0x0][0x390] ;  /* 0x00007200ff0477ac */ /* 0x000e640008000800 */
[----:B-1----:R-:W-:-:S04]  /*0920*/  IMAD R17, R9, UR4, R16 ;  /* 0x0000000409117c24 */ /* 0x002fc8000f8e0210 */
[----:B0-----:R-:W-:-:S05]  /*0930*/  IMAD.WIDE R14, R17, 0x4, R14 ;  /* 0x00000004110e7825 */ /* 0x001fca00078e020e */
[----:B------:R-:W2:Y:S04]  /*0940*/  LDG.E R26, desc[UR6][R14.64] ;  /* 0x000000060e1a7981 */ /* 0x000ea8000c1e1900 */
[----:B------:R-:W3:Y:S04]  /*0950*/  LDG.E R22, desc[UR6][R14.64+0x4] ;  /* 0x000004060e167981 */ /* 0x000ee8000c1e1900 */
[----:B------:R-:W4:Y:S04]  /*0960*/  LDG.E R23, desc[UR6][R14.64+0x8] ;  /* 0x000008060e177981 */ /* 0x000f28000c1e1900 */
[----:B------:R-:W5:Y:S04]  /*0970*/  LDG.E R24, desc[UR6][R14.64+0xc] ;  /* 0x00000c060e187981 */ /* 0x000f68000c1e1900 */
[----:B------:R-:W5:Y:S04]  /*0980*/  LDG.E R25, desc[UR6][R14.64+0x10] ;  /* 0x000010060e197981 */ /* 0x000f68000c1e1900 */
[----:B------:R-:W5:Y:S04]  /*0990*/  LDG.E R20, desc[UR6][R14.64+0x14] ;  /* 0x000014060e147981 */ /* 0x000f68000c1e1900 */
[----:B------:R-:W5:Y:S04]  /*09a0*/  LDG.E R17, desc[UR6][R14.64+0x18] ;  /* 0x000018060e117981 */ /* 0x000f68000c1e1900 */
[----:B------:R0:W5:Y:S01]  /*09b0*/  LDG.E R21, desc[UR6][R14.64+0x1c] ;  /* 0x00001c060e157981 */ /* 0x000162000c1e1900 */
[----:B------:R-:W-:Y:S01]  /*09c0*/  VIADD R16, R16, 0x8 ;  /* 0x0000000810107836 */ /* 0x000fe20000000000 */
[----:B--2---:R-:W-:-:S02]  /*09d0*/  ISETP.GT.AND P2, PT, R26, RZ, PT ;  /* 0x000000ff1a00720c */ /* 0x004fc40003f44270 */
[----:B---3--:R-:W-:Y:S01]  /*09e0*/  ISETP.GT.AND P1, PT, R22, RZ, PT ;  /* 0x000000ff1600720c */ /* 0x008fe20003f24270 */
[----:B------:R-:W-:-:S10]  /*09f0*/  VIADD R22, R12, 0x1 ;  /* 0x000000010c167836 */ /* 0x000fd40000000000 */
[----:B------:R-:W-:Y:S01]  /*0a00*/  @!P2 IMAD.MOV R22, RZ, RZ, R12 ;  /* 0x000000ffff16a224 */ /* 0x000fe200078e020c */
[----:B----4-:R-:W-:-:S03]  /*0a10*/  ISETP.GT.AND P2, PT, R23, RZ, PT ;  /* 0x000000ff1700720c */ /* 0x010fc60003f44270 */
[C---:B------:R-:W-:Y:S01]  /*0a20*/  VIADD R12, R22.reuse, 0x1 ;  /* 0x00000001160c7836 */ /* 0x040fe20000000000 */
[----:B------:R-:W-:Y:S02]  /*0a30*/  @!P1 IADD3 R12, PT, PT, R22, RZ, RZ ;  /* 0x000000ff160c9210 */ /* 0x000fe40007ffe0ff */
[----:B-----5:R-:W-:-:S03]  /*0a40*/  ISETP.GT.AND P1, PT, R24, RZ, PT ;  /* 0x000000ff1800720c */ /* 0x020fc60003f24270 */
[----:B------:R-:W-:-:S04]  /*0a50*/  VIADD R22, R12, 0x1 ;  /* 0x000000010c167836 */ /* 0x000fc80000000000 */
[----:B------:R-:W-:Y:S01]  /*0a60*/  @!P2 IMAD.MOV R22, RZ, RZ, R12 ;  /* 0x000000ffff16a224 */ /* 0x000fe200078e020c */
[----:B------:R-:W-:-:S03]  /*0a70*/  ISETP.GT.AND P2, PT, R25, RZ, PT ;  /* 0x000000ff1900720c */ /* 0x000fc60003f44270 */
[----:B------:R-:W-:Y:S02]  /*0a80*/  VIADD R12, R22, 0x1 ;  /* 0x00000001160c7836 */ /* 0x000fe40000000000 */
[----:B------:R-:W-:Y:S01]  /*0a90*/  @!P1 IMAD.MOV R12, RZ, RZ, R22 ;  /* 0x000000ffff0c9224 */ /* 0x000fe200078e0216 */
[----:B------:R-:W-:-:S03]  /*0aa0*/  ISETP.GT.AND P1, PT, R20, RZ, PT ;  /* 0x000000ff1400720c */ /* 0x000fc60003f24270 */
[----:B0-----:R-:W-:-:S04]  /*0ab0*/  VIADD R14, R12, 0x1 ;  /* 0x000000010c0e7836 */ /* 0x001fc80000000000 */
[----:B------:R-:W-:Y:S01]  /*0ac0*/  @!P2 IMAD.MOV R14, RZ, RZ, R12 ;  /* 0x000000ffff0ea224 */ /* 0x000fe200078e020c */
[----:B------:R-:W-:-:S04]  /*0ad0*/  ISETP.GT.AND P2, PT, R17, RZ, PT ;  /* 0x000000ff1100720c */ /* 0x000fc80003f44270 */
[----:B------:R-:W-:Y:S01]  /*0ae0*/  IADD3 R12, PT, PT, R14, 0x1, RZ ;  /* 0x000000010e0c7810 */ /* 0x000fe20007ffe0ff */
[----:B------:R-:W-:Y:S01]  /*0af0*/  @!P1 IMAD.MOV R12, RZ, RZ, R14 ;  /* 0x000000ffff0c9224 */ /* 0x000fe200078e020e */
[----:B------:R-:W-:-:S03]  /*0b00*/  ISETP.GT.AND P1, PT, R21, RZ, PT ;  /* 0x000000ff1500720c */ /* 0x000fc60003f24270 */
[----:B------:R-:W-:-:S04]  /*0b10*/  VIADD R14, R12, 0x1 ;  /* 0x000000010c0e7836 */ /* 0x000fc80000000000 */
[----:B------:R-:W-:-:S04]  /*0b20*/  @!P2 IMAD.MOV R14, RZ, RZ, R12 ;  /* 0x000000ffff0ea224 */ /* 0x000fc800078e020c */
[----:B------:R-:W-:Y:S02]  /*0b30*/  VIADD R12, R14, 0x1 ;  /* 0x000000010e0c7836 */ /* 0x000fe40000000000 */
[----:B------:R-:W-:-:S07]  /*0b40*/  @!P1 IMAD.MOV R12, RZ, RZ, R14 ;  /* 0x000000ffff0c9224 */ /* 0x000fce00078e020e */
.L_x_18:
[----:B------:R-:W-:Y:S05]  /*0b50*/  BSYNC.RECONVERGENT B3 ;  /* 0x0000000000037941 */ /* 0x000fea0003800200 */
.L_x_17:
[----:B------:R-:W-:Y:S05]  /*0b60*/  @!P0 BRA `(.L_x_12) ;  /* 0x0000000000c88947 */ /* 0x000fea0003800000 */
[----:B------:R-:W-:Y:S01]  /*0b70*/  IADD3 R14, PT, PT, R19, -0x1, RZ ;  /* 0xffffffff130e7810 */ /* 0x000fe20007ffe0ff */
[----:B------:R-:W-:Y:S01]  /*0b80*/  BSSY.RECONVERGENT B3, `(.L_x_19) ;  /* 0x0000019000037945 */ /* 0x000fe20003800200 */
[----:B------:R-:W-:Y:S02]  /*0b90*/  ISETP.NE.AND P0, PT, R11, RZ, PT ;  /* 0x000000ff0b00720c */ /* 0x000fe40003f05270 */
        /* <DEDUP_REMOVED lines=9> */
[----:B------:R-:W5:Y:S01]  /*0c30*/  LDG.E R21, desc[UR6][R14.64+0xc] ;  /* 0x00000c060e157981 */ /* 0x000f62000c1e1900 */
[----:B------:R-:W-:Y:S01]  /*0c40*/  VIADD R16, R16, 0x4 ;  /* 0x0000000410107836 */ /* 0x000fe20000000000 */
[----:B--2---:R-:W-:-:S02]  /*0c50*/  ISETP.GT.AND P2, PT, R22, RZ, PT ;  /* 0x000000ff1600720c */ /* 0x004fc40003f44270 */
[----:B---3--:R-:W-:Y:S01]  /*0c60*/  ISETP.GT.AND P1, PT, R17, RZ, PT ;  /* 0x000000ff1100720c */ /* 0x008fe20003f24270 */
[----:B------:R-:W-:-:S10]  /*0c70*/  VIADD R17, R12, 0x1 ;  /* 0x000000010c117836 */ /* 0x000fd40000000000 */
[----:B------:R-:W-:Y:S01]  /*0c80*/  @!P2 IMAD.MOV R17, RZ, RZ, R12 ;  /* 0x000000ffff11a224 */ /* 0x000fe200078e020c */
[----:B----4-:R-:W-:-:S03]  /*0c90*/  ISETP.GT.AND P2, PT, R20, RZ, PT ;  /* 0x000000ff1400720c */ /* 0x010fc60003f44270 */
[----:B------:R-:W-:Y:S02]  /*0ca0*/  VIADD R12, R17, 0x1 ;  /* 0x00000001110c7836 */ /* 0x000fe40000000000 */
[----:B------:R-:W-:Y:S01]  /*0cb0*/  @!P1 IMAD.MOV R12, RZ, RZ, R17 ;  /* 0x000000ffff0c9224 */ /* 0x000fe200078e0211 */
[----:B-----5:R-:W-:-:S03]  /*0cc0*/  ISETP.GT.AND P1, PT, R21, RZ, PT ;  /* 0x000000ff1500720c */ /* 0x020fc60003f24270 */
[----:B------:R-:W-:-:S04]  /*0cd0*/  VIADD R17, R12, 0x1 ;  /* 0x000000010c117836 */ /* 0x000fc80000000000 */
[----:B------:R-:W-:-:S05]  /*0ce0*/  @!P2 IMAD.MOV R17, RZ, RZ, R12 ;  /* 0x000000ffff11a224 */ /* 0x000fca00078e020c */
[----:B------:R-:W-:Y:S01]  /*0cf0*/  IADD3 R12, PT, PT, R17, 0x1, RZ ;  /* 0x00000001110c7810 */ /* 0x000fe20007ffe0ff */
[----:B------:R-:W-:-:S07]  /*0d00*/  @!P1 IMAD.MOV R12, RZ, RZ, R17 ;  /* 0x000000ffff0c9224 */ /* 0x000fce00078e0211 */
.L_x_20:
[----:B------:R-:W-:Y:S05]  /*0d10*/  BSYNC.RECONVERGENT B3 ;  /* 0x0000000000037941 */ /* 0x000fea0003800200 */
.L_x_19:
[----:B------:R-:W-:Y:S05]  /*0d20*/  @!P0 BRA `(.L_x_12) ;  /* 0x0000000000588947 */ /* 0x000fea0003800000 */
[----:B------:R-:W0:Y:S01]  /*0d30*/  LDC.64 R14, c[0x0][0x388] ;  /* 0x0000e200ff0e7b82 */ /* 0x000e220000000a00 */
[----:B------:R-:W1:Y:S02]  /*0d40*/  LDCU UR4, c[0x0][0x390] ;  /* 0x00007200ff0477ac */ /* 0x000e640008000800 */
[----:B-1----:R-:W-:-:S04]  /*0d50*/  IMAD R17, R9, UR4, R16 ;  /* 0x0000000409117c24 */ /* 0x002fc8000f8e0210 */
[----:B0-----:R-:W-:-:S05]  /*0d60*/  IMAD.WIDE R14, R17, 0x4, R14 ;  /* 0x00000004110e7825 */ /* 0x001fca00078e020e */
[----:B------:R-:W2:Y:S01]  /*0d70*/  LDG.E R16, desc[UR6][R14.64] ;  /* 0x000000060e107981 */ /* 0x000ea2000c1e1900 */
[----:B------:R-:W-:Y:S02]  /*0d80*/  ISETP.NE.AND P1, PT, R11, 0x1, PT ;  /* 0x000000010b00780c */ /* 0x000fe40003f25270 */
[----:B--2---:R-:W-:Y:S01]  /*0d90*/  ISETP.GT.AND P0, PT, R16, RZ, PT ;  /* 0x000000ff1000720c */ /* 0x004fe20003f04270 */
[----:B------:R-:W-:-:S12]  /*0da0*/  VIADD R16, R12, 0x1 ;  /* 0x000000010c107836 */ /* 0x000fd80000000000 */
[----:B------:R-:W-:-:S04]  /*0db0*/  @!P0 IMAD.MOV R16, RZ, RZ, R12 ;  /* 0x000000ffff108224 */ /* 0x000fc800078e020c */
[----:B------:R-:W-:Y:S01]  /*0dc0*/  IMAD.MOV.U32 R12, RZ, RZ, R16 ;  /* 0x000000ffff0c7224 */ /* 0x000fe200078e0010 */
[----:B------:R-:W-:Y:S06]  /*0dd0*/  @!P1 BRA `(.L_x_12) ;  /* 0x00000000002c9947 */ /* 0x000fec0003800000 */
[----:B------:R-:W-:Y:S01]  /*0de0*/  ISETP.NE.AND P1, PT, R11, 0x2, PT ;  /* 0x000000020b00780c */ /* 0x000fe20003f25270 */
[----:B------:R-:W2:-:S12]  /*0df0*/  LDG.E R16, desc[UR6][R14.64+0x4] ;  /* 0x000004060e107981 */ /* 0x000e98000c1e1900 */
[----:B------:R-:W3:Y:S01]  /*0e00*/  @P1 LDG.E R17, desc[UR6][R14.64+0x8] ;  /* 0x000008060e111981 */ /* 0x000ee2000c1e1900 */
[----:B--2---:R-:W-:Y:S01]  /*0e10*/  ISETP.GT.AND P0, PT, R16, RZ, PT ;  /* 0x000000ff1000720c */ /* 0x004fe20003f04270 */
[----:B------:R-:W-:Y:S01]  /*0e20*/  VIADD R16, R12, 0x1 ;  /* 0x000000010c107836 */ /* 0x000fe20000000000 */
[----:B---3--:R-:W-:-:S11]  /*0e30*/  ISETP.GT.OR P2, PT, R17, RZ, !P1 ;  /* 0x000000ff1100720c */ /* 0x008fd60004f44670 */
[----:B------:R-:W-:-:S05]  /*0e40*/  @!P0 IADD3 R16, PT, PT, R12, RZ, RZ ;  /* 0x000000ff0c108210 */ /* 0x000fca0007ffe0ff */
[----:B------:R-:W-:-:S04]  /*0e50*/  IMAD.MOV.U32 R12, RZ, RZ, R16 ;  /* 0x000000ffff0c7224 */ /* 0x000fc800078e0010 */
[----:B------:R-:W-:Y:S02]  /*0e60*/  @P1 VIADD R16, R12, 0x1 ;  /* 0x000000010c101836 */ /* 0x000fe40000000000 */
[----:B------:R-:W-:-:S04]  /*0e70*/  @!P2 IMAD.MOV R16, RZ, RZ, R12 ;  /* 0x000000ffff10a224 */ /* 0x000fc800078e020c */
[----:B------:R-:W-:-:S07]  /*0e80*/  @P1 IMAD.MOV.U32 R12, RZ, RZ, R16 ;  /* 0x000000ffff0c1224 */ /* 0x000fce00078e0010 */
.L_x_12:
[----:B------:R-:W-:Y:S05]  /*0e90*/  BSYNC.RECONVERGENT B0 ;  /* 0x0000000000007941 */ /* 0x000fea0003800200 */
.L_x_11:
[C---:B------:R-:W-:Y:S01]  /*0ea0*/  ISETP.GE.AND P0, PT, R9.reuse, R6, PT ;  /* 0x000000060900720c */ /* 0x040fe20003f06270 */
[----:B------:R-:W-:-:S12]  /*0eb0*/  VIADD R9, R9, 0x1 ;  /* 0x0000000109097836 */ /* 0x000fd80000000000 */
[----:B------:R-:W-:Y:S05]  /*0ec0*/  @!P0 BRA `(.L_x_21) ;  /* 0xfffffff4000c8947 */ /* 0x000fea000383ffff */
.L_x_10:
[----:B------:R-:W-:Y:S05]  /*0ed0*/  BSYNC.RECONVERGENT B1 ;  /* 0x0000000000017941 */ /* 0x000fea0003800200 */
.L_x_9:
[----:B------:R-:W0:Y:S02]  /*0ee0*/  LDC.64 R6, c[0x0][0x380] ;  /* 0x0000e000ff067b82 */ /* 0x000e240000000a00 */
[----:B0-----:R-:W-:-:S06]  /*0ef0*/  IMAD.WIDE R6, R4, 0x4, R6 ;  /* 0x0000000404067825 */ /* 0x001fcc00078e0206 */
[----:B------:R-:W2:Y:S01]  /*0f00*/  LDG.E R7, desc[UR6][R6.64] ;  /* 0x0000000606077981 */ /* 0x000ea2000c1e1900 */
[----:B------:R-:W-:Y:S01]  /*0f10*/  IMAD.MOV.U32 R11, RZ, RZ, RZ ;  /* 0x000000ffff0b7224 */ /* 0x000fe200078e00ff */
[----:B--2---:R-:W-:-:S13]  /*0f20*/  ISETP.GT.AND P0, PT, R12, R7, PT ;  /* 0x000000070c00720c */ /* 0x004fda0003f04270 */
[----:B------:R-:W-:Y:S01]  /*0f30*/  @P0 MOV R8, 0x1 ;  /* 0x0000000100080802 */ /* 0x000fe20000000f00 */
[----:B------:R-:W-:-:S04]  /*0f40*/  @P0 IMAD.MOV.U32 R11, RZ, RZ, 0xa ;  /* 0x0000000aff0b0424 */ /* 0x000fc800078e00ff */
[----:B------:R0:W-:Y:S03]  /*0f50*/  @P0 STS [R5], R8 ;  /* 0x0000000805000388 */ /* 0x0001e60000000800 */
.L_x_8:
[----:B------:R-:W-:Y:S05]  /*0f60*/  BSYNC.RECONVERGENT B2 ;  /* 0x0000000000027941 */ /* 0x000fea0003800200 */
.L_x_7:
[----:B------:R-:W0:Y:S01]  /*0f70*/  LDC.64 R6, c[0x0][0x398] ;  /* 0x0000e600ff067b82 */ /* 0x000e220000000a00 */
[----:B------:R-:W-:Y:S01]  /*0f80*/  LOP3.LUT P0, RZ, R3, R0, RZ, 0xfc, !PT ;  /* 0x0000000003ff7212 */ /* 0x000fe2000780fcff */
[----:B0-----:R-:W-:-:S05]  /*0f90*/  IMAD.WIDE R4, R4, 0x4, R6 ;  /* 0x0000000404047825 */ /* 0x001fca00078e0206 */
[----:B------:R0:W-:Y:S01]  /*0fa0*/  STG.E desc[UR6][R4.64], R11 ;  /* 0x0000000b04007986 */ /* 0x0001e2000c101906 */
[----:B------:R-:W-:Y:S06]  /*0fb0*/  BAR.SYNC.DEFER_BLOCKING 0x0 ;  /* 0x0000000000007b1d */ /* 0x000fec0000010000 */
[----:B------:R-:W-:Y:S05]  /*0fc0*/  @P0 EXIT ;  /* 0x000000000000094d */ /* 0x000fea0003800000 */
[----:B------:R-:W1:Y:S08]  /*0fd0*/  LDC R3, c[0x0][0x370] ;  /* 0x0000dc00ff037b82 */ /* 0x000e700000000800 */
[----:B------:R-:W2:Y:S08]  /*0fe0*/  LDC R0, c[0x0][0x374] ;  /* 0x0000dd00ff007b82 */ /* 0x000eb00000000800 */
[----:B0-----:R-:W0:Y:S08]  /*0ff0*/  LDC R4, c[0x0][0x394] ;  /* 0x0000e500ff047b82 */ /* 0x001e300000000800 */
[----:B------:R-:W3:Y:S01]  /*1000*/  LDC.64 R6, c[0x0][0x3a0] ;  /* 0x0000e800ff067b82 */ /* 0x000ee20000000a00 */
[----:B-1----:R-:W-:-:S02]  /*1010*/  IMAD R5, R3, UR8, R2 ;  /* 0x0000000803057c24 */ /* 0x002fc4000f8e0202 */
[----:B--2---:R-:W-:-:S04]  /*1020*/  IMAD R0, R3, R0, RZ ;  /* 0x0000000003007224 */ /* 0x004fc800078e02ff */
[----:B0-----:R-:W-:Y:S02]  /*1030*/  IMAD R3, R0, R4, R5 ;  /* 0x0000000400037224 */ /* 0x001fe400078e0205 */
[----:B---3--:R-:W-:-:S04]  /*1040*/  IMAD.WIDE.U32 R4, R5, 0x4, R6 ;  /* 0x0000000405047825 */ /* 0x008fc800078e0006 */
[----:B------:R-:W-:Y:S01]  /*1050*/  IMAD.WIDE.U32 R2, R3, 0x4, R6 ;  /* 0x0000000403027825 */ /* 0x000fe200078e0006 */
[----:B------:R0:W-:Y:S04]  /*1060*/  STG.E desc[UR6][R4.64], RZ ;  /* 0x000000ff04007986 */ /* 0x0001e8000c101906 */
[----:B------:R0:W5:Y:S01]  /*1070*/  LDG.E R27, desc[UR6][R2.64] ;  /* 0x00000006021b7981 */ /* 0x000162000c1e1900 */
[----:B------:R-:W1:Y:S01]  /*1080*/  S2UR UR5, SR_CgaCtaId ;  /* 0x00000000000579c3 */ /* 0x000e620000008800 */
[----:B------:R-:W-:Y:S01]  /*1090*/  IMAD.MOV.U32 R0, RZ, RZ, 0x80 ;  /* 0x00000080ff007424 */ /* 0x000fe200078e00ff */
[----:B------:R-:W-:Y:S02]  /*10a0*/  UMOV UR4, 0x400 ;  /* 0x0000040000047882 */ /* 0x000fe40000000000 */
[----:B01----:R-:W-:-:S12]  /*10b0*/  ULEA UR4, UR5, UR4, 0x18 ;  /* 0x0000000405047291 */ /* 0x003fd8000f8ec0ff */
.L_x_22:
[----:B------:R-:W0:Y:S04]  /*10c0*/  LDS.128 R4, [R0+UR4+-0x80] ;  /* 0xffff800400047984 */ /* 0x000e280008000c00 */
[----:B------:R-:W1:Y:S04]  /*10d0*/  LDS.128 R8, [R0+UR4+-0x70] ;  /* 0xffff900400087984 */ /* 0x000e680008000c00 */
[----:B------:R-:W2:Y:S04]  /*10e0*/  LDS.128 R12, [R0+UR4+-0x60] ;  /* 0xffffa004000c7984 */ /* 0x000ea80008000c00 */
[----:B------:R-:W3:Y:S04]  /*10f0*/  LDS.128 R16, [R0+UR4+-0x50] ;  /* 0xffffb00400107984 */ /* 0x000ee80008000c00 */
[----:B------:R-:W4:Y:S01]  /*1100*/  LDS.128 R20, [R0+UR4+-0x40] ;  /* 0xffffc00400147984 */ /* 0x000f220008000c00 */
[----:B0----5:R-:W-:-:S04]  /*1110*/  IADD3 R4, PT, PT, R5, R27, R4 ;  /* 0x0000001b05047210 */ /* 0x021fc80007ffe004 */
[----:B------:R-:W-:Y:S02]  /*1120*/  IADD3 R24, PT, PT, R7, R4, R6 ;  /* 0x0000000407187210 */ /* 0x000fe40007ffe006 */
[----:B------:R-:W0:Y:S02]  /*1130*/  LDS.128 R4, [R0+UR4+-0x30] ;  /* 0xffffd00400047984 */ /* 0x000e240008000c00 */
[----:B-1----:R-:W-:-:S04]  /*1140*/  IADD3 R8, PT, PT, R9, R24, R8 ;  /* 0x0000001809087210 */ /* 0x002fc80007ffe008 */
[----:B------:R-:W-:Y:S02]  /*1150*/  IADD3 R24, PT, PT, R11, R8, R10 ;  /* 0x000000080b187210 */ /* 0x000fe40007ffe00a */
[----:B------:R-:W1:Y:S02]  /*1160*/  LDS.128 R8, [R0+UR4+-0x20] ;  /* 0xffffe00400087984 */ /* 0x000e640008000c00 */
[----:B--2---:R-:W-:-:S04]  /*1170*/  IADD3 R12, PT, PT, R13, R24, R12 ;  /* 0x000000180d0c7210 */ /* 0x004fc80007ffe00c */
[----:B------:R-:W-:Y:S02]  /*1180*/  IADD3 R24, PT, PT, R15, R12, R14 ;  /* 0x0000000c0f187210 */ /* 0x000fe40007ffe00e */
[----:B------:R-:W2:Y:S02]  /*1190*/  LDS.128 R12, [R0+UR4+-0x10] ;  /* 0xfffff004000c7984 */ /* 0x000ea40008000c00 */
[----:B---3--:R-:W-:-:S04]  /*11a0*/  IADD3 R16, PT, PT, R17, R24, R16 ;  /* 0x0000001811107210 */ /* 0x008fc80007ffe010 */
[----:B------:R-:W-:Y:S02]  /*11b0*/  IADD3 R24, PT, PT, R19, R16, R18 ;  /* 0x0000001013187210 */ /* 0x000fe40007ffe012 */
[----:B------:R-:W3:Y:S02]  /*11c0*/  LDS.128 R16, [R0+UR4] ;  /* 0x0000000400107984 */ /* 0x000ee40008000c00 */
[----:B----4-:R-:W-:-:S04]  /*11d0*/  IADD3 R20, PT, PT, R21, R24, R20 ;  /* 0x0000001815147210 */ /* 0x010fc80007ffe014 */
[----:B------:R-:W-:Y:S02]  /*11e0*/  IADD3 R24, PT, PT, R23, R20, R22 ;  /* 0x0000001417187210 */ /* 0x000fe40007ffe016 */
[----:B------:R-:W4:Y:S02]  /*11f0*/  LDS.128 R20, [R0+UR4+0x10] ;  /* 0x0000100400147984 */ /* 0x000f240008000c00 */
[----:B0-----:R-:W-:-:S04]  /*1200*/  IADD3 R4, PT, PT, R5, R24, R4 ;  /* 0x0000001805047210 */ /* 0x001fc80007ffe004 */
[----:B------:R-:W-:Y:S02]  /*1210*/  IADD3 R24, PT, PT, R7, R4, R6 ;  /* 0x0000000407187210 */ /* 0x000fe40007ffe006 */
[----:B------:R-:W0:Y:S02]  /*1220*/  LDS.128 R4, [R0+UR4+0x20] ;  /* 0x0000200400047984 */ /* 0x000e240008000c00 */
[----:B-1----:R-:W-:-:S04]  /*1230*/  IADD3 R8, PT, PT, R9, R24, R8 ;  /* 0x0000001809087210 */ /* 0x002fc80007ffe008 */
[----:B------:R-:W-:Y:S02]  /*1240*/  IADD3 R24, PT, PT, R11, R8, R10 ;  /* 0x000000080b187210 */ /* 0x000fe40007ffe00a */
[----:B------:R-:W1:Y:S02]  /*1250*/  LDS.128 R8, [R0+UR4+0x30] ;  /* 0x0000300400087984 */ /* 0x000e640008000c00 */
[----:B--2---:R-:W-:-:S04]  /*1260*/  IADD3 R12, PT, PT, R13, R24, R12 ;  /* 0x000000180d0c7210 */ /* 0x004fc80007ffe00c */
[----:B------:R-:W-:Y:S02]  /*1270*/  IADD3 R24, PT, PT, R15, R12, R14 ;  /* 0x0000000c0f187210 */ /* 0x000fe40007ffe00e */
[----:B------:R-:W2:Y:S02]  /*1280*/  LDS.128 R12, [R0+UR4+0x40] ;  /* 0x00004004000c7984 */ /* 0x000ea40008000c00 */
[----:B---3--:R-:W-:-:S04]  /*1290*/  IADD3 R16, PT, PT, R17, R24, R16 ;  /* 0x0000001811107210 */ /* 0x008fc80007ffe010 */
[----:B------:R-:W-:Y:S02]  /*12a0*/  IADD3 R24, PT, PT, R19, R16, R18 ;  /* 0x0000001013187210 */ /* 0x000fe40007ffe012 */
[----:B------:R-:W3:Y:S02]  /*12b0*/  LDS.128 R16, [R0+UR4+0x50] ;  /* 0x0000500400107984 */ /* 0x000ee40008000c00 */
[----:B----4-:R-:W-:-:S04]  /*12c0*/  IADD3 R20, PT, PT, R21, R24, R20 ;  /* 0x0000001815147210 */ /* 0x010fc80007ffe014 */
[----:B------:R-:W-:Y:S02]  /*12d0*/  IADD3 R24, PT, PT, R23, R20, R22 ;  /* 0x0000001417187210 */ /* 0x000fe40007ffe016 */
[----:B------:R-:W4:Y:S02]  /*12e0*/  LDS.128 R20, [R0+UR4+0x60] ;  /* 0x0000600400147984 */ /* 0x000f240008000c00 */
[----:B0-----:R-:W-:Y:S02]  /*12f0*/  IADD3 R4, PT, PT, R5, R24, R4 ;  /* 0x0000001805047210 */ /* 0x001fe40007ffe004 */
[----:B------:R0:W4:Y:S02]  /*1300*/  LDS.128 R24, [R0+UR4+0x70] ;  /* 0x0000700400187984 */ /* 0x0001240008000c00 */
[----:B------:R-:W-:-:S04]  /*1310*/  IADD3 R4, PT, PT, R7, R4, R6 ;  /* 0x0000000407047210 */ /* 0x000fc80007ffe006 */
[----:B-1----:R-:W-:Y:S01]  /*1320*/  IADD3 R4, PT, PT, R9, R4, R8 ;  /* 0x0000000409047210 */ /* 0x002fe20007ffe008 */
[----:B0-----:R-:W-:-:S03]  /*1330*/  VIADD R0, R0, 0x100 ;  /* 0x0000010000007836 */ /* 0x001fc60000000000 */
[----:B------:R-:W-:Y:S02]  /*1340*/  IADD3 R4, PT, PT, R11, R4, R10 ;  /* 0x000000040b047210 */ /* 0x000fe40007ffe00a */
[----:B------:R-:W-:Y:S02]  /*1350*/  ISETP.NE.AND P0, PT, R0, 0x480, PT ;  /* 0x000004800000780c */ /* 0x000fe40003f05270 */
[----:B--2---:R-:W-:-:S04]  /*1360*/  IADD3 R4, PT, PT, R13, R4, R12 ;  /* 0x000000040d047210 */ /* 0x004fc80007ffe00c */
[----:B------:R-:W-:-:S04]  /*1370*/  IADD3 R4, PT, PT, R15, R4, R14 ;  /* 0x000000040f047210 */ /* 0x000fc80007ffe00e */
[----:B---3--:R-:W-:-:S04]  /*1380*/  IADD3 R4, PT, PT, R17, R4, R16 ;  /* 0x0000000411047210 */ /* 0x008fc80007ffe010 */
[----:B------:R-:W-:-:S04]  /*1390*/  IADD3 R4, PT, PT, R19, R4, R18 ;  /* 0x0000000413047210 */ /* 0x000fc80007ffe012 */
[----:B----4-:R-:W-:-:S04]  /*13a0*/  IADD3 R4, PT, PT, R21, R4, R20 ;  /* 0x0000000415047210 */ /* 0x010fc80007ffe014 */
[----:B------:R-:W-:-:S04]  /*13b0*/  IADD3 R4, PT, PT, R23, R4, R22 ;  /* 0x0000000417047210 */ /* 0x000fc80007ffe016 */
[----:B------:R-:W-:-:S04]  /*13c0*/  IADD3 R4, PT, PT, R25, R4, R24 ;  /* 0x0000000419047210 */ /* 0x000fc80007ffe018 */
[----:B------:R-:W-:Y:S01]  /*13d0*/  IADD3 R27, PT, PT, R27, R4, R26 ;  /* 0x000000041b1b7210 */ /* 0x000fe20007ffe01a */
[----:B------:R-:W-:Y:S06]  /*13e0*/  @P0 BRA `(.L_x_22) ;  /* 0xfffffffc00340947 */ /* 0x000fec000383ffff */
[----:B------:R-:W-:Y:S01]  /*13f0*/  STG.E desc[UR6][R2.64], R27 ;  /* 0x0000001b02007986 */ /* 0x000fe2000c101906 */
[----:B------:R-:W-:Y:S05]  /*1400*/  EXIT ;  /* 0x000000000000794d */ /* 0x000fea0003800000 */
.L_x_23:
        /* <DEDUP_REMOVED lines=15> */
.L_x_25:


//--------------------- .nv.shared.reserved.0     --------------------------
	.section	.nv.shared.reserved.0,"aw",@nobits
	.weak		__nv_reservedSMEM_offset_0_alias
	.size		__nv_reservedSMEM_offset_0_alias, 0, 64
	.other		__nv_reservedSMEM_offset_0_alias,@"STO_CUDA_RESERVED_SHARED STV_DEFAULT"
__nv_reservedSMEM_offset_0_alias:
	.zero		0
	.zero		64


//--------------------- .nv.shared._Z14make_iterationPKiS0_iiPiS1_ --------------------------
	.section	.nv.shared._Z14make_iterationPKiS0_iiPiS1_,"aw",@nobits
	.sectionflags	@""
	.align	4
.nv.shared._Z14make_iterationPKiS0_iiPiS1_:
	.zero		2048


//--------------------- .nv.constant0._Z28sum_infections_per_iterationPiPKiii --------------------------
	.section	.nv.constant0._Z28sum_infections_per_iterationPiPKiii,"a",@progbits
	.sectionflags	@""
	.align	4
.nv.constant0._Z28sum_infections_per_iterationPiPKiii:
	.zero		920


//--------------------- .nv.constant0._Z14make_iterationPKiS0_iiPiS1_ --------------------------
	.section	.nv.constant0._Z14make_iterationPKiS0_iiPiS1_,"a",@progbits
	.sectionflags	@""
	.align	4
.nv.constant0._Z14make_iterationPKiS0_iiPiS1_:
	.zero		936


//--------------------- SYMBOLS --------------------------

	.type		.nv.reservedSmem.offset0,@object
	.size		.nv.reservedSmem.offset0,0x4
	.type		.nv.reservedSmem.cap,@object
	.size		.nv.reservedSmem.cap,0x4
